//
// Generated by NVIDIA NVVM Compiler
//
// Compiler Build ID: CL-36424714
// Cuda compilation tools, release 13.0, V13.0.88
// Based on NVVM 20.0.0
//

.version 9.0
.target sm_100
.address_size 64

	// .globl	_Z13matMultKernelPfS_S_i
// _ZZ13matMultKernelPfS_S_iE3Mds has been demoted
// _ZZ13matMultKernelPfS_S_iE3Nds has been demoted

.visible .entry _Z13matMultKernelPfS_S_i(
	.param .u64 .ptr .align 1 _Z13matMultKernelPfS_S_i_param_0,
	.param .u64 .ptr .align 1 _Z13matMultKernelPfS_S_i_param_1,
	.param .u64 .ptr .align 1 _Z13matMultKernelPfS_S_i_param_2,
	.param .u32 _Z13matMultKernelPfS_S_i_param_3
)
{
	.reg .pred 	%p<8>;
	.reg .b32 	%r<76>;
	.reg .b32 	%f<338>;
	.reg .b64 	%rd<30>;
	// demoted variable
	.shared .align 4 .b8 _ZZ13matMultKernelPfS_S_iE3Mds[128];
	// demoted variable
	.shared .align 4 .b8 _ZZ13matMultKernelPfS_S_iE3Nds[128];
	ld.param.u64 	%rd4, [_Z13matMultKernelPfS_S_i_param_0];
	ld.param.u64 	%rd5, [_Z13matMultKernelPfS_S_i_param_1];
	ld.param.u32 	%r35, [_Z13matMultKernelPfS_S_i_param_3];
	cvta.to.global.u64 	%rd1, %rd5;
	cvta.to.global.u64 	%rd2, %rd4;
	mov.u32 	%r36, %ctaid.x;
	mov.u32 	%r37, %ctaid.y;
	mov.u32 	%r1, %tid.x;
	mov.u32 	%r2, %tid.y;
	shl.b32 	%r38, %r37, 2;
	add.s32 	%r3, %r38, %r2;
	shl.b32 	%r4, %r36, 3;
	add.s32 	%r5, %r4, %r1;
	shr.s32 	%r39, %r35, 31;
	shr.u32 	%r40, %r39, 29;
	add.s32 	%r41, %r35, %r40;
	shr.s32 	%r6, %r41, 3;
	setp.lt.s32 	%p1, %r35, 8;
	mov.f32 	%f336, 0f00000000;
	mov.f32 	%f337, %f336;
	@%p1 bra 	$L__BB0_9;
	mad.lo.s32 	%r7, %r35, %r3, %r1;
	shl.b32 	%r43, %r2, 5;
	mov.u32 	%r44, _ZZ13matMultKernelPfS_S_iE3Mds;
	add.s32 	%r8, %r44, %r43;
	shl.b32 	%r45, %r1, 2;
	add.s32 	%r9, %r8, %r45;
	mov.u32 	%r46, _ZZ13matMultKernelPfS_S_iE3Nds;
	add.s32 	%r11, %r46, %r45;
	add.s32 	%r10, %r11, %r43;
	add.s32 	%r47, %r6, -1;
	setp.lt.u32 	%p2, %r47, 3;
	mov.f32 	%f337, 0f00000000;
	mov.b32 	%r75, 0;
	mov.f32 	%f336, %f337;
	@%p2 bra 	$L__BB0_4;
	and.b32  	%r75, %r6, 268435452;
	neg.s32 	%r73, %r75;
	add.s32 	%r49, %r2, 12;
	mad.lo.s32 	%r50, %r35, %r49, %r1;
	add.s32 	%r71, %r50, %r4;
	shl.b32 	%r14, %r35, 4;
	add.s32 	%r51, %r2, 8;
	mad.lo.s32 	%r52, %r35, %r51, %r1;
	add.s32 	%r70, %r52, %r4;
	add.s32 	%r53, %r2, 4;
	mad.lo.s32 	%r54, %r35, %r53, %r1;
	add.s32 	%r69, %r54, %r4;
	mad.lo.s32 	%r55, %r2, %r35, %r1;
	add.s32 	%r68, %r55, %r4;
	mov.f32 	%f337, 0f00000000;
	mov.u32 	%r72, %r7;
$L__BB0_3:
	.pragma "nounroll";
	mul.wide.s32 	%rd6, %r72, 4;
	add.s64 	%rd7, %rd2, %rd6;
	ld.global.f32 	%f23, [%rd7];
	st.shared.f32 	[%r9], %f23;
	ld.global.f32 	%f24, [%rd7+16];
	st.shared.f32 	[%r9+16], %f24;
	mul.wide.u32 	%rd8, %r68, 4;
	add.s64 	%rd9, %rd1, %rd8;
	ld.global.f32 	%f25, [%rd9];
	st.shared.f32 	[%r10], %f25;
	ld.global.f32 	%f26, [%rd9+16];
	st.shared.f32 	[%r10+16], %f26;
	bar.sync 	0;
	ld.shared.f32 	%f27, [%r8];
	ld.shared.f32 	%f28, [%r11];
	ld.shared.f32 	%f29, [%r8+16];
	mul.f32 	%f30, %f28, %f29;
	fma.rn.f32 	%f31, %f27, %f28, %f30;
	add.f32 	%f32, %f336, %f31;
	ld.shared.f32 	%f33, [%r11+16];
	mul.f32 	%f34, %f33, %f29;
	fma.rn.f32 	%f35, %f27, %f33, %f34;
	add.f32 	%f36, %f337, %f35;
	ld.shared.f32 	%f37, [%r8+4];
	ld.shared.f32 	%f38, [%r11+32];
	ld.shared.f32 	%f39, [%r8+20];
	mul.f32 	%f40, %f38, %f39;
	fma.rn.f32 	%f41, %f37, %f38, %f40;
	add.f32 	%f42, %f32, %f41;
	ld.shared.f32 	%f43, [%r11+48];
	mul.f32 	%f44, %f43, %f39;
	fma.rn.f32 	%f45, %f37, %f43, %f44;
	add.f32 	%f46, %f36, %f45;
	ld.shared.f32 	%f47, [%r8+8];
	ld.shared.f32 	%f48, [%r11+64];
	ld.shared.f32 	%f49, [%r8+24];
	mul.f32 	%f50, %f48, %f49;
	fma.rn.f32 	%f51, %f47, %f48, %f50;
	add.f32 	%f52, %f42, %f51;
	ld.shared.f32 	%f53, [%r11+80];
	mul.f32 	%f54, %f53, %f49;
	fma.rn.f32 	%f55, %f47, %f53, %f54;
	add.f32 	%f56, %f46, %f55;
	ld.shared.f32 	%f57, [%r8+12];
	ld.shared.f32 	%f58, [%r11+96];
	ld.shared.f32 	%f59, [%r8+28];
	mul.f32 	%f60, %f58, %f59;
	fma.rn.f32 	%f61, %f57, %f58, %f60;
	add.f32 	%f62, %f52, %f61;
	ld.shared.f32 	%f63, [%r11+112];
	mul.f32 	%f64, %f63, %f59;
	fma.rn.f32 	%f65, %f57, %f63, %f64;
	add.f32 	%f66, %f56, %f65;
	bar.sync 	0;
	ld.global.f32 	%f67, [%rd7+16];
	st.shared.f32 	[%r9], %f67;
	ld.global.f32 	%f68, [%rd7+32];
	st.shared.f32 	[%r9+16], %f68;
	mul.wide.u32 	%rd10, %r69, 4;
	add.s64 	%rd11, %rd1, %rd10;
	ld.global.f32 	%f69, [%rd11];
	st.shared.f32 	[%r10], %f69;
	ld.global.f32 	%f70, [%rd11+16];
	st.shared.f32 	[%r10+16], %f70;
	bar.sync 	0;
	ld.shared.f32 	%f71, [%r8];
	ld.shared.f32 	%f72, [%r11];
	ld.shared.f32 	%f73, [%r8+16];
	mul.f32 	%f74, %f72, %f73;
	fma.rn.f32 	%f75, %f71, %f72, %f74;
	add.f32 	%f76, %f62, %f75;
	ld.shared.f32 	%f77, [%r11+16];
	mul.f32 	%f78, %f77, %f73;
	fma.rn.f32 	%f79, %f71, %f77, %f78;
	add.f32 	%f80, %f66, %f79;
	ld.shared.f32 	%f81, [%r8+4];
	ld.shared.f32 	%f82, [%r11+32];
	ld.shared.f32 	%f83, [%r8+20];
	mul.f32 	%f84, %f82, %f83;
	fma.rn.f32 	%f85, %f81, %f82, %f84;
	add.f32 	%f86, %f76, %f85;
	ld.shared.f32 	%f87, [%r11+48];
	mul.f32 	%f88, %f87, %f83;
	fma.rn.f32 	%f89, %f81, %f87, %f88;
	add.f32 	%f90, %f80, %f89;
	ld.shared.f32 	%f91, [%r8+8];
	ld.shared.f32 	%f92, [%r11+64];
	ld.shared.f32 	%f93, [%r8+24];
	mul.f32 	%f94, %f92, %f93;
	fma.rn.f32 	%f95, %f91, %f92, %f94;
	add.f32 	%f96, %f86, %f95;
	ld.shared.f32 	%f97, [%r11+80];
	mul.f32 	%f98, %f97, %f93;
	fma.rn.f32 	%f99, %f91, %f97, %f98;
	add.f32 	%f100, %f90, %f99;
	ld.shared.f32 	%f101, [%r8+12];
	ld.shared.f32 	%f102, [%r11+96];
	ld.shared.f32 	%f103, [%r8+28];
	mul.f32 	%f104, %f102, %f103;
	fma.rn.f32 	%f105, %f101, %f102, %f104;
	add.f32 	%f106, %f96, %f105;
	ld.shared.f32 	%f107, [%r11+112];
	mul.f32 	%f108, %f107, %f103;
	fma.rn.f32 	%f109, %f101, %f107, %f108;
	add.f32 	%f110, %f100, %f109;
	bar.sync 	0;
	ld.global.f32 	%f111, [%rd7+32];
	st.shared.f32 	[%r9], %f111;
	ld.global.f32 	%f112, [%rd7+48];
	st.shared.f32 	[%r9+16], %f112;
	mul.wide.u32 	%rd12, %r70, 4;
	add.s64 	%rd13, %rd1, %rd12;
	ld.global.f32 	%f113, [%rd13];
	st.shared.f32 	[%r10], %f113;
	ld.global.f32 	%f114, [%rd13+16];
	st.shared.f32 	[%r10+16], %f114;
	bar.sync 	0;
	ld.shared.f32 	%f115, [%r8];
	ld.shared.f32 	%f116, [%r11];
	ld.shared.f32 	%f117, [%r8+16];
	mul.f32 	%f118, %f116, %f117;
	fma.rn.f32 	%f119, %f115, %f116, %f118;
	add.f32 	%f120, %f106, %f119;
	ld.shared.f32 	%f121, [%r11+16];
	mul.f32 	%f122, %f121, %f117;
	fma.rn.f32 	%f123, %f115, %f121, %f122;
	add.f32 	%f124, %f110, %f123;
	ld.shared.f32 	%f125, [%r8+4];
	ld.shared.f32 	%f126, [%r11+32];
	ld.shared.f32 	%f127, [%r8+20];
	mul.f32 	%f128, %f126, %f127;
	fma.rn.f32 	%f129, %f125, %f126, %f128;
	add.f32 	%f130, %f120, %f129;
	ld.shared.f32 	%f131, [%r11+48];
	mul.f32 	%f132, %f131, %f127;
	fma.rn.f32 	%f133, %f125, %f131, %f132;
	add.f32 	%f134, %f124, %f133;
	ld.shared.f32 	%f135, [%r8+8];
	ld.shared.f32 	%f136, [%r11+64];
	ld.shared.f32 	%f137, [%r8+24];
	mul.f32 	%f138, %f136, %f137;
	fma.rn.f32 	%f139, %f135, %f136, %f138;
	add.f32 	%f140, %f130, %f139;
	ld.shared.f32 	%f141, [%r11+80];
	mul.f32 	%f142, %f141, %f137;
	fma.rn.f32 	%f143, %f135, %f141, %f142;
	add.f32 	%f144, %f134, %f143;
	ld.shared.f32 	%f145, [%r8+12];
	ld.shared.f32 	%f146, [%r11+96];
	ld.shared.f32 	%f147, [%r8+28];
	mul.f32 	%f148, %f146, %f147;
	fma.rn.f32 	%f149, %f145, %f146, %f148;
	add.f32 	%f150, %f140, %f149;
	ld.shared.f32 	%f151, [%r11+112];
	mul.f32 	%f152, %f151, %f147;
	fma.rn.f32 	%f153, %f145, %f151, %f152;
	add.f32 	%f154, %f144, %f153;
	bar.sync 	0;
	ld.global.f32 	%f155, [%rd7+48];
	st.shared.f32 	[%r9], %f155;
	ld.global.f32 	%f156, [%rd7+64];
	st.shared.f32 	[%r9+16], %f156;
	mul.wide.u32 	%rd14, %r71, 4;
	add.s64 	%rd15, %rd1, %rd14;
	ld.global.f32 	%f157, [%rd15];
	st.shared.f32 	[%r10], %f157;
	ld.global.f32 	%f158, [%rd15+16];
	st.shared.f32 	[%r10+16], %f158;
	bar.sync 	0;
	ld.shared.f32 	%f159, [%r8];
	ld.shared.f32 	%f160, [%r11];
	ld.shared.f32 	%f161, [%r8+16];
	mul.f32 	%f162, %f160, %f161;
	fma.rn.f32 	%f163, %f159, %f160, %f162;
	add.f32 	%f164, %f150, %f163;
	ld.shared.f32 	%f165, [%r11+16];
	mul.f32 	%f166, %f165, %f161;
	fma.rn.f32 	%f167, %f159, %f165, %f166;
	add.f32 	%f168, %f154, %f167;
	ld.shared.f32 	%f169, [%r8+4];
	ld.shared.f32 	%f170, [%r11+32];
	ld.shared.f32 	%f171, [%r8+20];
	mul.f32 	%f172, %f170, %f171;
	fma.rn.f32 	%f173, %f169, %f170, %f172;
	add.f32 	%f174, %f164, %f173;
	ld.shared.f32 	%f175, [%r11+48];
	mul.f32 	%f176, %f175, %f171;
	fma.rn.f32 	%f177, %f169, %f175, %f176;
	add.f32 	%f178, %f168, %f177;
	ld.shared.f32 	%f179, [%r8+8];
	ld.shared.f32 	%f180, [%r11+64];
	ld.shared.f32 	%f181, [%r8+24];
	mul.f32 	%f182, %f180, %f181;
	fma.rn.f32 	%f183, %f179, %f180, %f182;
	add.f32 	%f184, %f174, %f183;
	ld.shared.f32 	%f185, [%r11+80];
	mul.f32 	%f186, %f185, %f181;
	fma.rn.f32 	%f187, %f179, %f185, %f186;
	add.f32 	%f188, %f178, %f187;
	ld.shared.f32 	%f189, [%r8+12];
	ld.shared.f32 	%f190, [%r11+96];
	ld.shared.f32 	%f191, [%r8+28];
	mul.f32 	%f192, %f190, %f191;
	fma.rn.f32 	%f193, %f189, %f190, %f192;
	add.f32 	%f336, %f184, %f193;
	ld.shared.f32 	%f194, [%r11+112];
	mul.f32 	%f195, %f194, %f191;
	fma.rn.f32 	%f196, %f189, %f194, %f195;
	add.f32 	%f337, %f188, %f196;
	bar.sync 	0;
	add.s32 	%r73, %r73, 4;
	add.s32 	%r72, %r72, 16;
	add.s32 	%r71, %r71, %r14;
	add.s32 	%r70, %r70, %r14;
	add.s32 	%r69, %r69, %r14;
	add.s32 	%r68, %r68, %r14;
	setp.ne.s32 	%p3, %r73, 0;
	@%p3 bra 	$L__BB0_3;
$L__BB0_4:
	and.b32  	%r32, %r6, 3;
	setp.eq.s32 	%p4, %r32, 0;
	@%p4 bra 	$L__BB0_9;
	setp.eq.s32 	%p5, %r32, 1;
	@%p5 bra 	$L__BB0_7;
	shl.b32 	%r56, %r75, 2;
	add.s32 	%r57, %r7, %r56;
	mul.wide.s32 	%rd16, %r57, 4;
	add.s64 	%rd17, %rd2, %rd16;
	ld.global.f32 	%f198, [%rd17];
	st.shared.f32 	[%r9], %f198;
	ld.global.f32 	%f199, [%rd17+16];
	st.shared.f32 	[%r9+16], %f199;
	add.s32 	%r58, %r56, %r2;
	mad.lo.s32 	%r59, %r58, %r35, %r5;
	mul.wide.u32 	%rd18, %r59, 4;
	add.s64 	%rd19, %rd1, %rd18;
	ld.global.f32 	%f200, [%rd19];
	st.shared.f32 	[%r10], %f200;
	ld.global.f32 	%f201, [%rd19+16];
	st.shared.f32 	[%r10+16], %f201;
	bar.sync 	0;
	ld.shared.f32 	%f202, [%r8];
	ld.shared.f32 	%f203, [%r11];
	ld.shared.f32 	%f204, [%r8+16];
	mul.f32 	%f205, %f203, %f204;
	fma.rn.f32 	%f206, %f202, %f203, %f205;
	add.f32 	%f207, %f336, %f206;
	ld.shared.f32 	%f208, [%r11+16];
	mul.f32 	%f209, %f208, %f204;
	fma.rn.f32 	%f210, %f202, %f208, %f209;
	add.f32 	%f211, %f337, %f210;
	ld.shared.f32 	%f212, [%r8+4];
	ld.shared.f32 	%f213, [%r11+32];
	ld.shared.f32 	%f214, [%r8+20];
	mul.f32 	%f215, %f213, %f214;
	fma.rn.f32 	%f216, %f212, %f213, %f215;
	add.f32 	%f217, %f207, %f216;
	ld.shared.f32 	%f218, [%r11+48];
	mul.f32 	%f219, %f218, %f214;
	fma.rn.f32 	%f220, %f212, %f218, %f219;
	add.f32 	%f221, %f211, %f220;
	ld.shared.f32 	%f222, [%r8+8];
	ld.shared.f32 	%f223, [%r11+64];
	ld.shared.f32 	%f224, [%r8+24];
	mul.f32 	%f225, %f223, %f224;
	fma.rn.f32 	%f226, %f222, %f223, %f225;
	add.f32 	%f227, %f217, %f226;
	ld.shared.f32 	%f228, [%r11+80];
	mul.f32 	%f229, %f228, %f224;
	fma.rn.f32 	%f230, %f222, %f228, %f229;
	add.f32 	%f231, %f221, %f230;
	ld.shared.f32 	%f232, [%r8+12];
	ld.shared.f32 	%f233, [%r11+96];
	ld.shared.f32 	%f234, [%r8+28];
	mul.f32 	%f235, %f233, %f234;
	fma.rn.f32 	%f236, %f232, %f233, %f235;
	add.f32 	%f237, %f227, %f236;
	ld.shared.f32 	%f238, [%r11+112];
	mul.f32 	%f239, %f238, %f234;
	fma.rn.f32 	%f240, %f232, %f238, %f239;
	add.f32 	%f241, %f231, %f240;
	bar.sync 	0;
	ld.global.f32 	%f242, [%rd17+16];
	st.shared.f32 	[%r9], %f242;
	ld.global.f32 	%f243, [%rd17+32];
	st.shared.f32 	[%r9+16], %f243;
	add.s32 	%r60, %r58, 4;
	mad.lo.s32 	%r61, %r60, %r35, %r5;
	mul.wide.u32 	%rd20, %r61, 4;
	add.s64 	%rd21, %rd1, %rd20;
	ld.global.f32 	%f244, [%rd21];
	st.shared.f32 	[%r10], %f244;
	ld.global.f32 	%f245, [%rd21+16];
	st.shared.f32 	[%r10+16], %f245;
	bar.sync 	0;
	ld.shared.f32 	%f246, [%r8];
	ld.shared.f32 	%f247, [%r11];
	ld.shared.f32 	%f248, [%r8+16];
	mul.f32 	%f249, %f247, %f248;
	fma.rn.f32 	%f250, %f246, %f247, %f249;
	add.f32 	%f251, %f237, %f250;
	ld.shared.f32 	%f252, [%r11+16];
	mul.f32 	%f253, %f252, %f248;
	fma.rn.f32 	%f254, %f246, %f252, %f253;
	add.f32 	%f255, %f241, %f254;
	ld.shared.f32 	%f256, [%r8+4];
	ld.shared.f32 	%f257, [%r11+32];
	ld.shared.f32 	%f258, [%r8+20];
	mul.f32 	%f259, %f257, %f258;
	fma.rn.f32 	%f260, %f256, %f257, %f259;
	add.f32 	%f261, %f251, %f260;
	ld.shared.f32 	%f262, [%r11+48];
	mul.f32 	%f263, %f262, %f258;
	fma.rn.f32 	%f264, %f256, %f262, %f263;
	add.f32 	%f265, %f255, %f264;
	ld.shared.f32 	%f266, [%r8+8];
	ld.shared.f32 	%f267, [%r11+64];
	ld.shared.f32 	%f268, [%r8+24];
	mul.f32 	%f269, %f267, %f268;
	fma.rn.f32 	%f270, %f266, %f267, %f269;
	add.f32 	%f271, %f261, %f270;
	ld.shared.f32 	%f272, [%r11+80];
	mul.f32 	%f273, %f272, %f268;
	fma.rn.f32 	%f274, %f266, %f272, %f273;
	add.f32 	%f275, %f265, %f274;
	ld.shared.f32 	%f276, [%r8+12];
	ld.shared.f32 	%f277, [%r11+96];
	ld.shared.f32 	%f278, [%r8+28];
	mul.f32 	%f279, %f277, %f278;
	fma.rn.f32 	%f280, %f276, %f277, %f279;
	add.f32 	%f336, %f271, %f280;
	ld.shared.f32 	%f281, [%r11+112];
	mul.f32 	%f282, %f281, %f278;
	fma.rn.f32 	%f283, %f276, %f281, %f282;
	add.f32 	%f337, %f275, %f283;
	bar.sync 	0;
	add.s32 	%r75, %r75, 2;
$L__BB0_7:
	and.b32  	%r62, %r6, 1;
	setp.eq.b32 	%p6, %r62, 1;
	not.pred 	%p7, %p6;
	@%p7 bra 	$L__BB0_9;
	shl.b32 	%r63, %r75, 2;
	add.s32 	%r64, %r7, %r63;
	mul.wide.s32 	%rd22, %r64, 4;
	add.s64 	%rd23, %rd2, %rd22;
	ld.global.f32 	%f284, [%rd23];
	st.shared.f32 	[%r9], %f284;
	ld.global.f32 	%f285, [%rd23+16];
	st.shared.f32 	[%r9+16], %f285;
	add.s32 	%r65, %r63, %r2;
	mad.lo.s32 	%r66, %r65, %r35, %r5;
	mul.wide.u32 	%rd24, %r66, 4;
	add.s64 	%rd25, %rd1, %rd24;
	ld.global.f32 	%f286, [%rd25];
	st.shared.f32 	[%r10], %f286;
	ld.global.f32 	%f287, [%rd25+16];
	st.shared.f32 	[%r10+16], %f287;
	bar.sync 	0;
	ld.shared.f32 	%f288, [%r8];
	ld.shared.f32 	%f289, [%r11];
	ld.shared.f32 	%f290, [%r8+16];
	mul.f32 	%f291, %f289, %f290;
	fma.rn.f32 	%f292, %f288, %f289, %f291;
	add.f32 	%f293, %f336, %f292;
	ld.shared.f32 	%f294, [%r11+16];
	mul.f32 	%f295, %f294, %f290;
	fma.rn.f32 	%f296, %f288, %f294, %f295;
	add.f32 	%f297, %f337, %f296;
	ld.shared.f32 	%f298, [%r8+4];
	ld.shared.f32 	%f299, [%r11+32];
	ld.shared.f32 	%f300, [%r8+20];
	mul.f32 	%f301, %f299, %f300;
	fma.rn.f32 	%f302, %f298, %f299, %f301;
	add.f32 	%f303, %f293, %f302;
	ld.shared.f32 	%f304, [%r11+48];
	mul.f32 	%f305, %f304, %f300;
	fma.rn.f32 	%f306, %f298, %f304, %f305;
	add.f32 	%f307, %f297, %f306;
	ld.shared.f32 	%f308, [%r8+8];
	ld.shared.f32 	%f309, [%r11+64];
	ld.shared.f32 	%f310, [%r8+24];
	mul.f32 	%f311, %f309, %f310;
	fma.rn.f32 	%f312, %f308, %f309, %f311;
	add.f32 	%f313, %f303, %f312;
	ld.shared.f32 	%f314, [%r11+80];
	mul.f32 	%f315, %f314, %f310;
	fma.rn.f32 	%f316, %f308, %f314, %f315;
	add.f32 	%f317, %f307, %f316;
	ld.shared.f32 	%f318, [%r8+12];
	ld.shared.f32 	%f319, [%r11+96];
	ld.shared.f32 	%f320, [%r8+28];
	mul.f32 	%f321, %f319, %f320;
	fma.rn.f32 	%f322, %f318, %f319, %f321;
	add.f32 	%f336, %f313, %f322;
	ld.shared.f32 	%f323, [%r11+112];
	mul.f32 	%f324, %f323, %f320;
	fma.rn.f32 	%f325, %f318, %f323, %f324;
	add.f32 	%f337, %f317, %f325;
	bar.sync 	0;
$L__BB0_9:
	ld.param.u64 	%rd29, [_Z13matMultKernelPfS_S_i_param_2];
	cvta.to.global.u64 	%rd26, %rd29;
	mad.lo.s32 	%r67, %r35, %r3, %r5;
	mul.wide.s32 	%rd27, %r67, 4;
	add.s64 	%rd28, %rd26, %rd27;
	st.global.f32 	[%rd28], %f336;
	st.global.f32 	[%rd28+16], %f337;
	ret;

}


// ===== COMPILED SASS (sm_100) =====

	.target	sm_100

	.elftype	@"ET_EXEC"


//--------------------- .note.nv.tkinfo           --------------------------
	.section	.note.nv.tkinfo,"",@"SHT_NOTE"
	.sectionflags	@"SHF_NOTE_NV_TKINFO"
	.tkinfo
        /*0018*/ 	.word	0x00000002
        /*0030*/ 	.string	""
        /*0030*/ 	.string	"ptxas"
        /*0030*/ 	.string	"Cuda compilation tools, release 13.0, V13.0.88"
        /*0030*/ 	.string	"Build cuda_13.0.r13.0/compiler.36424714_0"
        /*0030*/ 	.string	"-arch sm_100 -m 64 "



//--------------------- .note.nv.cuinfo           --------------------------
	.section	.note.nv.cuinfo,"",@"SHT_NOTE"
	.sectionflags	@"SHF_NOTE_NV_CUINFO"
        /*0018*/ 	.short	0x0002
        /*001a*/ 	.short	0x0064
        /*001c*/ 	.short	0x0082
	.zero		2


//--------------------- .nv.info                  --------------------------
	.section	.nv.info,"",@"SHT_CUDA_INFO"
	.align	4


	//----- nvinfo : EIATTR_REGCOUNT
	.align		4
        /*0000*/ 	.byte	0x04, 0x2f
        /*0002*/ 	.short	(.L_1 - .L_0)
	.align		4
.L_0:
        /*0004*/ 	.word	index@(_Z13matMultKernelPfS_S_i)
        /*0008*/ 	.word	0x0000002f


	//----- nvinfo : EIATTR_FRAME_SIZE
	.align		4
.L_1:
        /*000c*/ 	.byte	0x04, 0x11
        /*000e*/ 	.short	(.L_3 - .L_2)
	.align		4
.L_2:
        /*0010*/ 	.word	index@(_Z13matMultKernelPfS_S_i)
        /*0014*/ 	.word	0x00000000


	//----- nvinfo : EIATTR_MIN_STACK_SIZE
	.align		4
.L_3:
        /*0018*/ 	.byte	0x04, 0x12
        /*001a*/ 	.short	(.L_5 - .L_4)
	.align		4
.L_4:
        /*001c*/ 	.word	index@(_Z13matMultKernelPfS_S_i)
        /*0020*/ 	.word	0x00000000
.L_5:


//--------------------- .nv.compat                --------------------------
	.section	.nv.compat,"",@"SHT_CUDA_COMPAT_INFO"
	.align	4
        /*0000*/ 	.byte	0x02, 0x09, 0x00, 0x00, 0x02, 0x02, 0x01, 0x00, 0x02, 0x05, 0x05, 0x00, 0x03, 0x07, 0x01, 0x01
        /*0010*/ 	.byte	0x02, 0x03, 0x00, 0x00, 0x02, 0x06, 0x01, 0x00, 0x04, 0x0b, 0x08, 0x00, 0x09, 0x00, 0x00, 0x00
        /*0020*/ 	.byte	0x00, 0x00, 0x00, 0x00


//--------------------- .nv.info._Z13matMultKernelPfS_S_i --------------------------
	.section	.nv.info._Z13matMultKernelPfS_S_i,"",@"SHT_CUDA_INFO"
	.sectionflags	@""
	.align	4


	//----- nvinfo : EIATTR_CUDA_API_VERSION
	.align		4
        /*0000*/ 	.byte	0x04, 0x37
        /*0002*/ 	.short	(.L_7 - .L_6)
.L_6:
        /*0004*/ 	.word	0x00000082


	//----- nvinfo : EIATTR_KPARAM_INFO
	.align		4
.L_7:
        /*0008*/ 	.byte	0x04, 0x17
        /*000a*/ 	.short	(.L_9 - .L_8)
.L_8:
        /*000c*/ 	.word	0x00000000
        /*0010*/ 	.short	0x0003
        /*0012*/ 	.short	0x0018
        /*0014*/ 	.byte	0x00, 0xf0, 0x11, 0x00


	//----- nvinfo : EIATTR_KPARAM_INFO
	.align		4
.L_9:
        /*0018*/ 	.byte	0x04, 0x17
        /*001a*/ 	.short	(.L_11 - .L_10)
.L_10:
        /*001c*/ 	.word	0x00000000
        /*0020*/ 	.short	0x0002
        /*0022*/ 	.short	0x0010
        /*0024*/ 	.byte	0x00, 0xf5, 0x21, 0x00


	//----- nvinfo : EIATTR_KPARAM_INFO
	.align		4
.L_11:
        /*0028*/ 	.byte	0x04, 0x17
        /*002a*/ 	.short	(.L_13 - .L_12)
.L_12:
        /*002c*/ 	.word	0x00000000
        /*0030*/ 	.short	0x0001
        /*0032*/ 	.short	0x0008
        /*0034*/ 	.byte	0x00, 0xf5, 0x21, 0x00


	//----- nvinfo : EIATTR_KPARAM_INFO
	.align		4
.L_13:
        /*0038*/ 	.byte	0x04, 0x17
        /*003a*/ 	.short	(.L_15 - .L_14)
.L_14:
        /*003c*/ 	.word	0x00000000
        /*0040*/ 	.short	0x0000
        /*0042*/ 	.short	0x0000
        /*0044*/ 	.byte	0x00, 0xf5, 0x21, 0x00


	//----- nvinfo : EIATTR_SPARSE_MMA_MASK
	.align		4
.L_15:
        /*0048*/ 	.byte	0x03, 0x50
        /*004a*/ 	.short	0x0000


	//----- nvinfo : EIATTR_MAXREG_COUNT
	.align		4
        /*004c*/ 	.byte	0x03, 0x1b
        /*004e*/ 	.short	0x00ff


	//----- nvinfo : EIATTR_NUM_BARRIERS
	.align		4
        /*0050*/ 	.byte	0x02, 0x4c
        /*0052*/ 	.byte	0x01
	.zero		1


	//----- nvinfo : EIATTR_MERCURY_ISA_VERSION
	.align		4
        /*0054*/ 	.byte	0x03, 0x5f
        /*0056*/ 	.short	0x0101


	//----- nvinfo : EIATTR_VRC_CTA_INIT_COUNT
	.align		4
        /*0058*/ 	.byte	0x02, 0x4a
	.zero		1
	.zero		1


	//----- nvinfo : EIATTR_EXIT_INSTR_OFFSETS
	.align		4
        /*005c*/ 	.byte	0x04, 0x1c
        /*005e*/ 	.short	(.L_17 - .L_16)


	//   ....[0]....
.L_16:
        /*0060*/ 	.word	0x00001950


	//----- nvinfo : EIATTR_CBANK_PARAM_SIZE
	.align		4
.L_17:
        /*0064*/ 	.byte	0x03, 0x19
        /*0066*/ 	.short	0x001c


	//----- nvinfo : EIATTR_PARAM_CBANK
	.align		4
        /*0068*/ 	.byte	0x04, 0x0a
        /*006a*/ 	.short	(.L_19 - .L_18)
	.align		4
.L_18:
        /*006c*/ 	.word	index@(.nv.constant0._Z13matMultKernelPfS_S_i)
        /*0070*/ 	.short	0x0380
        /*0072*/ 	.short	0x001c


	//----- nvinfo : EIATTR_SW_WAR
	.align		4
.L_19:
        /*0074*/ 	.byte	0x04, 0x36
        /*0076*/ 	.short	(.L_21 - .L_20)
.L_20:
        /*0078*/ 	.word	0x00000008
.L_21:


//--------------------- .nv.callgraph             --------------------------
	.section	.nv.callgraph,"",@"SHT_CUDA_CALLGRAPH"
	.align	4
	.sectionentsize	8
	.align		4
        /*0000*/ 	.word	0x00000000
	.align		4
        /*0004*/ 	.word	0xffffffff
	.align		4
        /*0008*/ 	.word	0x00000000
	.align		4
        /*000c*/ 	.word	0xfffffffe
	.align		4
        /*0010*/ 	.word	0x00000000
	.align		4
        /*0014*/ 	.word	0xfffffffd
	.align		4
        /*0018*/ 	.word	0x00000000
	.align		4
        /*001c*/ 	.word	0xfffffffc


//--------------------- .text._Z13matMultKernelPfS_S_i --------------------------
	.section	.text._Z13matMultKernelPfS_S_i,"ax",@progbits
	.align	128
        .global         _Z13matMultKernelPfS_S_i
        .type           _Z13matMultKernelPfS_S_i,@function
        .size           _Z13matMultKernelPfS_S_i,(.L_x_5 - _Z13matMultKernelPfS_S_i)
        .other          _Z13matMultKernelPfS_S_i,@"STO_CUDA_ENTRY STV_DEFAULT"
_Z13matMultKernelPfS_S_i:
.text._Z13matMultKernelPfS_S_i:
[----:B------:R-:W-:Y:S08]  /*0000*/  LDC R1, c[0x0][0x37c] ;  /* 0x0000df00ff017b82 */ /* 0x000ff00000000800 */
[----:B------:R-:W0:Y:S01]  /*0010*/  LDC R0, c[0x0][0x398] ;  /* 0x0000e600ff007b82 */ /* 0x000e220000000800 */
[----:B------:R-:W1:Y:S01]  /*0020*/  S2R R25, SR_CTAID.Y ;  /* 0x0000000000197919 */ /* 0x000e620000002600 */
[----:B------:R-:W2:Y:S01]  /*0030*/  LDCU.64 UR8, c[0x0][0x358] ;  /* 0x00006b00ff0877ac */ /* 0x000ea20008000a00 */
[----:B------:R-:W-:Y:S01]  /*0040*/  HFMA2 R20, -RZ, RZ, 0, 0 ;  /* 0x00000000ff147431 */ /* 0x000fe200000001ff */
[----:B------:R-:W-:Y:S01]  /*0050*/  MOV R24, RZ ;  /* 0x000000ff00187202 */ /* 0x000fe20000000f00 */
[----:B------:R-:W1:Y:S01]  /*0060*/  S2R R12, SR_TID.Y ;  /* 0x00000000000c7919 */ /* 0x000e620000002200 */
[----:B------:R-:W3:Y:S01]  /*0070*/  S2R R10, SR_CTAID.X ;  /* 0x00000000000a7919 */ /* 0x000ee20000002500 */
[----:B------:R-:W3:Y:S01]  /*0080*/  S2R R15, SR_TID.X ;  /* 0x00000000000f7919 */ /* 0x000ee20000002100 */
[----:B0-----:R-:W-:-:S02]  /*0090*/  ISETP.GE.AND P0, PT, R0, 0x8, PT ;  /* 0x000000080000780c */ /* 0x001fc40003f06270 */
[----:B------:R-:W-:-:S04]  /*00a0*/  SHF.R.S32.HI R3, RZ, 0x1f, R0 ;  /* 0x0000001fff037819 */ /* 0x000fc80000011400 */
[----:B------:R-:W-:Y:S02]  /*00b0*/  LEA.HI R3, R3, R0, RZ, 0x3 ;  /* 0x0000000003037211 */ /* 0x000fe400078f18ff */
[----:B-1----:R-:W-:Y:S02]  /*00c0*/  LEA R25, R25, R12, 0x2 ;  /* 0x0000000c19197211 */ /* 0x002fe400078e10ff */
[----:B---3--:R-:W-:-:S03]  /*00d0*/  LEA R7, R10, R15, 0x3 ;  /* 0x0000000f0a077211 */ /* 0x008fc600078e18ff */
[----:B--2---:R-:W-:Y:S05]  /*00e0*/  @!P0 BRA `(.L_x_0) ;  /* 0x0000001800048947 */ /* 0x004fea0003800000 */
[----:B------:R-:W0:Y:S01]  /*00f0*/  S2UR UR6, SR_CgaCtaId ;  /* 0x00000000000679c3 */ /* 0x000e220000008800 */
[----:B------:R-:W-:Y:S01]  /*0100*/  SHF.R.S32.HI R8, RZ, 0x3, R3 ;  /* 0x00000003ff087819 */ /* 0x000fe20000011403 */
[----:B------:R-:W-:Y:S01]  /*0110*/  UMOV UR4, 0x400 ;  /* 0x0000040000047882 */ /* 0x000fe20000000000 */
[----:B------:R-:W-:Y:S01]  /*0120*/  IMAD R16, R25, R0, R15 ;  /* 0x0000000019107224 */ /* 0x000fe200078e020f */
[----:B------:R-:W-:Y:S01]  /*0130*/  UIADD3 UR5, UPT, UPT, UR4, 0x80, URZ ;  /* 0x0000008004057890 */ /* 0x000fe2000fffe0ff */
[----:B------:R-:W-:Y:S02]  /*0140*/  IADD3 R2, PT, PT, R8, -0x1, RZ ;  /* 0xffffffff08027810 */ /* 0x000fe40007ffe0ff */
[----:B------:R-:W-:Y:S02]  /*0150*/  MOV R24, RZ ;  /* 0x000000ff00187202 */ /* 0x000fe40000000f00 */
[----:B------:R-:W-:Y:S02]  /*0160*/  ISETP.GE.U32.AND P0, PT, R2, 0x3, PT ;  /* 0x000000030200780c */ /* 0x000fe40003f06070 */
[----:B------:R-:W-:-:S02]  /*0170*/  MOV R4, RZ ;  /* 0x000000ff00047202 */ /* 0x000fc40000000f00 */
[----:B------:R-:W-:Y:S01]  /*0180*/  MOV R20, RZ ;  /* 0x000000ff00147202 */ /* 0x000fe20000000f00 */
[----:B0-----:R-:W-:Y:S02]  /*0190*/  ULEA UR4, UR6, UR4, 0x18 ;  /* 0x0000000406047291 */ /* 0x001fe4000f8ec0ff */
[----:B------:R-:W-:-:S04]  /*01a0*/  ULEA UR5, UR6, UR5, 0x18 ;  /* 0x0000000506057291 */ /* 0x000fc8000f8ec0ff */
[C---:B------:R-:W-:Y:S02]  /*01b0*/  LEA R2, R12.reuse, UR4, 0x5 ;  /* 0x000000040c027c11 */ /* 0x040fe4000f8e28ff */
[C---:B------:R-:W-:Y:S02]  /*01c0*/  LEA R3, R15.reuse, UR5, 0x2 ;  /* 0x000000050f037c11 */ /* 0x040fe4000f8e10ff */
[----:B------:R-:W-:Y:S02]  /*01d0*/  LEA R5, R15, R2, 0x2 ;  /* 0x000000020f057211 */ /* 0x000fe400078e10ff */
[----:B------:R-:W-:Y:S01]  /*01e0*/  LEA R6, R12, R3, 0x5 ;  /* 0x000000030c067211 */ /* 0x000fe200078e28ff */
[----:B------:R-:W-:Y:S06]  /*01f0*/  @!P0 BRA `(.L_x_1) ;  /* 0x0000000c00348947 */ /* 0x000fec0003800000 */
[C---:B------:R-:W-:Y:S01]  /*0200*/  IADD3 R9, PT, PT, R12.reuse, 0xc, RZ ;  /* 0x0000000c0c097810 */ /* 0x040fe20007ffe0ff */
[CCC-:B------:R-:W-:Y:S01]  /*0210*/  IMAD R17, R12.reuse, R0.reuse, R15.reuse ;  /* 0x000000000c117224 */ /* 0x1c0fe200078e020f */
[C---:B------:R-:W-:Y:S01]  /*0220*/  IADD3 R11, PT, PT, R12.reuse, 0x8, RZ ;  /* 0x000000080c0b7810 */ /* 0x040fe20007ffe0ff */
[----:B------:R-:W-:Y:S01]  /*0230*/  HFMA2 R24, -RZ, RZ, 0, 0 ;  /* 0x00000000ff187431 */ /* 0x000fe200000001ff */
[----:B------:R-:W-:Y:S01]  /*0240*/  IADD3 R13, PT, PT, R12, 0x4, RZ ;  /* 0x000000040c0d7810 */ /* 0x000fe20007ffe0ff */
[-CC-:B------:R-:W-:Y:S01]  /*0250*/  IMAD R9, R9, R0.reuse, R15.reuse ;  /* 0x0000000009097224 */ /* 0x180fe200078e020f */
[----:B------:R-:W-:Y:S01]  /*0260*/  LOP3.LUT R4, R8, 0xffffffc, RZ, 0xc0, !PT ;  /* 0x0ffffffc08047812 */ /* 0x000fe200078ec0ff */
[-CC-:B------:R-:W-:Y:S01]  /*0270*/  IMAD R11, R11, R0.reuse, R15.reuse ;  /* 0x000000000b0b7224 */ /* 0x180fe200078e020f */
[C---:B------:R-:W-:Y:S01]  /*0280*/  LEA R17, R10.reuse, R17, 0x3 ;  /* 0x000000110a117211 */ /* 0x040fe200078e18ff */
[----:B------:R-:W-:Y:S01]  /*0290*/  IMAD R13, R13, R0, R15 ;  /* 0x000000000d0d7224 */ /* 0x000fe200078e020f */
[----:B------:R-:W-:-:S02]  /*02a0*/  LEA R23, R10, R9, 0x3 ;  /* 0x000000090a177211 */ /* 0x000fc400078e18ff */
[C---:B------:R-:W-:Y:S02]  /*02b0*/  LEA R21, R10.reuse, R11, 0x3 ;  /* 0x0000000b0a157211 */ /* 0x040fe400078e18ff */
[----:B------:R-:W-:Y:S02]  /*02c0*/  LEA R19, R10, R13, 0x3 ;  /* 0x0000000d0a137211 */ /* 0x000fe400078e18ff */
[----:B------:R-:W-:-:S07]  /*02d0*/  IADD3 R18, PT, PT, -R4, RZ, RZ ;  /* 0x000000ff04127210 */ /* 0x000fce0007ffe1ff */
.L_x_2:
[----:B------:R-:W0:Y:S08]  /*02e0*/  LDC.64 R36, c[0x0][0x380] ;  /* 0x0000e000ff247b82 */ /* 0x000e300000000a00 */
[----:B------:R-:W1:Y:S01]  /*02f0*/  LDC.64 R26, c[0x0][0x388] ;  /* 0x0000e200ff1a7b82 */ /* 0x000e620000000a00 */
[----:B0-----:R-:W-:-:S05]  /*0300*/  IMAD.WIDE R36, R16, 0x4, R36 ;  /* 0x0000000410247825 */ /* 0x001fca00078e0224 */
[----:B------:R-:W2:Y:S01]  /*0310*/  LDG.E R22, desc[UR8][R36.64] ;  /* 0x0000000824167981 */ /* 0x000ea2000c1e1900 */
[----:B-1----:R-:W-:-:S03]  /*0320*/  IMAD.WIDE.U32 R28, R17, 0x4, R26 ;  /* 0x00000004111c7825 */ /* 0x002fc600078e001a */
[----:B------:R-:W3:Y:S04]  /*0330*/  LDG.E R32, desc[UR8][R36.64+0x10] ;  /* 0x0000100824207981 */ /* 0x000ee8000c1e1900 */
[----:B------:R-:W4:Y:S04]  /*0340*/  LDG.E R31, desc[UR8][R28.64] ;  /* 0x000000081c1f7981 */ /* 0x000f28000c1e1900 */
[----:B------:R-:W5:Y:S04]  /*0350*/  LDG.E R35, desc[UR8][R28.64+0x10] ;  /* 0x000010081c237981 */ /* 0x000f68000c1e1900 */
[----:B--2---:R-:W-:Y:S04]  /*0360*/  STS [R5], R22 ;  /* 0x0000001605007388 */ /* 0x004fe80000000800 */
[----:B---3--:R-:W-:Y:S04]  /*0370*/  STS [R5+0x10], R32 ;  /* 0x0000102005007388 */ /* 0x008fe80000000800 */
[----:B----4-:R-:W-:Y:S04]  /*0380*/  STS [R6], R31 ;  /* 0x0000001f06007388 */ /* 0x010fe80000000800 */
[----:B-----5:R-:W-:Y:S01]  /*0390*/  STS [R6+0x10], R35 ;  /* 0x0000102306007388 */ /* 0x020fe20000000800 */
[----:B------:R-:W-:Y:S06]  /*03a0*/  BAR.SYNC.DEFER_BLOCKING 0x0 ;  /* 0x0000000000007b1d */ /* 0x000fec0000010000 */
[----:B------:R-:W-:Y:S04]  /*03b0*/  LDS R33, [R3] ;  /* 0x0000000003217984 */ /* 0x000fe80000000800 */
[----:B------:R-:W0:Y:S04]  /*03c0*/  LDS.128 R8, [R2+0x10] ;  /* 0x0000100002087984 */ /* 0x000e280000000c00 */
[----:B------:R-:W1:Y:S04]  /*03d0*/  LDS R39, [R3+0x10] ;  /* 0x0000100003277984 */ /* 0x000e680000000800 */
[----:B------:R-:W2:Y:S04]  /*03e0*/  LDS.128 R12, [R2] ;  /* 0x00000000020c7984 */ /* 0x000ea80000000c00 */
[----:B------:R-:W3:Y:S04]  /*03f0*/  LDS R30, [R3+0x20] ;  /* 0x00002000031e7984 */ /* 0x000ee80000000800 */
[----:B------:R-:W4:Y:S04]  /*0400*/  LDS R22, [R3+0x30] ;  /* 0x0000300003167984 */ /* 0x000f280000000800 */
[----:B------:R-:W5:Y:S04]  /*0410*/  LDS R35, [R3+0x40] ;  /* 0x0000400003237984 */ /* 0x000f680000000800 */
[----:B------:R-:W-:Y:S01]  /*0420*/  LDS R32, [R3+0x70] ;  /* 0x0000700003207984 */ /* 0x000fe20000000800 */
[----:B0-----:R-:W-:Y:S01]  /*0430*/  FMUL R29, R33, R8 ;  /* 0x00000008211d7220 */ /* 0x001fe20000400000 */
[----:B-1----:R-:W-:-:S03]  /*0440*/  FMUL R8, R8, R39 ;  /* 0x0000002708087220 */ /* 0x002fc60000400000 */
[C---:B--2---:R-:W-:Y:S01]  /*0450*/  FFMA R33, R12.reuse, R33, R29 ;  /* 0x000000210c217223 */ /* 0x044fe2000000001d */
[----:B------:R-:W-:Y:S01]  /*0460*/  FFMA R31, R12, R39, R8 ;  /* 0x000000270c1f7223 */ /* 0x000fe20000000008 */
[----:B------:R-:W0:Y:S04]  /*0470*/  LDS R29, [R3+0x50] ;  /* 0x00005000031d7984 */ /* 0x000e280000000800 */
[----:B------:R-:W1:Y:S01]  /*0480*/  LDS R8, [R3+0x60] ;  /* 0x0000600003087984 */ /* 0x000e620000000800 */
[----:B------:R-:W-:Y:S01]  /*0490*/  BAR.SYNC.DEFER_BLOCKING 0x0 ;  /* 0x0000000000007b1d */ /* 0x000fe20000010000 */
[-C--:B---3--:R-:W-:Y:S01]  /*04a0*/  FMUL R41, R30, R9.reuse ;  /* 0x000000091e297220 */ /* 0x088fe20000400000 */
[----:B----4-:R-:W-:-:S03]  /*04b0*/  FMUL R39, R22, R9 ;  /* 0x0000000916277220 */ /* 0x010fc60000400000 */
[-C--:B------:R-:W-:Y:S01]  /*04c0*/  FFMA R41, R30, R13.reuse, R41 ;  /* 0x0000000d1e297223 */ /* 0x080fe20000000029 */
[----:B------:R-:W-:Y:S01]  /*04d0*/  FFMA R39, R22, R13, R39 ;  /* 0x0000000d16277223 */ /* 0x000fe20000000027 */
[----:B-----5:R-:W-:Y:S01]  /*04e0*/  FMUL R22, R35, R10 ;  /* 0x0000000a23167220 */ /* 0x020fe20000400000 */
[----:B------:R-:W-:-:S04]  /*04f0*/  IMAD.WIDE.U32 R12, R19, 0x4, R26 ;  /* 0x00000004130c7825 */ /* 0x000fc800078e001a */
[----:B------:R-:W-:Y:S01]  /*0500*/  FFMA R22, R35, R14, R22 ;  /* 0x0000000e23167223 */ /* 0x000fe20000000016 */
[----:B------:R-:W2:Y:S04]  /*0510*/  LDG.E R30, desc[UR8][R36.64+0x10] ;  /* 0x00001008241e7981 */ /* 0x000ea8000c1e1900 */
[----:B------:R-:W3:Y:S04]  /*0520*/  LDG.E R34, desc[UR8][R36.64+0x20] ;  /* 0x0000200824227981 */ /* 0x000ee8000c1e1900 */
[----:B------:R-:W4:Y:S04]  /*0530*/  LDG.E R35, desc[UR8][R12.64] ;  /* 0x000000080c237981 */ /* 0x000f28000c1e1900 */
[----:B------:R-:W5:Y:S01]  /*0540*/  LDG.E R43, desc[UR8][R12.64+0x10] ;  /* 0x000010080c2b7981 */ /* 0x000f62000c1e1900 */
[----:B0-----:R-:W-:-:S04]  /*0550*/  FMUL R28, R29, R10 ;  /* 0x0000000a1d1c7220 */ /* 0x001fc80000400000 */
[----:B------:R-:W-:Y:S01]  /*0560*/  FFMA R28, R29, R14, R28 ;  /* 0x0000000e1d1c7223 */ /* 0x000fe2000000001c */
[-C--:B-1----:R-:W-:Y:S01]  /*0570*/  FMUL R29, R8, R11.reuse ;  /* 0x0000000b081d7220 */ /* 0x082fe20000400000 */
[----:B------:R-:W-:Y:S01]  /*0580*/  FMUL R11, R32, R11 ;  /* 0x0000000b200b7220 */ /* 0x000fe20000400000 */
[----:B------:R-:W-:Y:S02]  /*0590*/  FADD R20, R33, R20 ;  /* 0x0000001421147221 */ /* 0x000fe40000000000 */
[-C--:B------:R-:W-:Y:S01]  /*05a0*/  FFMA R29, R8, R15.reuse, R29 ;  /* 0x0000000f081d7223 */ /* 0x080fe2000000001d */
[----:B------:R-:W-:Y:S01]  /*05b0*/  FFMA R32, R32, R15, R11 ;  /* 0x0000000f20207223 */ /* 0x000fe2000000000b */
[----:B------:R-:W-:Y:S01]  /*05c0*/  FADD R24, R31, R24 ;  /* 0x000000181f187221 */ /* 0x000fe20000000000 */
[----:B------:R-:W-:-:S03]  /*05d0*/  FADD R41, R20, R41 ;  /* 0x0000002914297221 */ /* 0x000fc60000000000 */
[----:B------:R-:W-:Y:S01]  /*05e0*/  FADD R39, R24, R39 ;  /* 0x0000002718277221 */ /* 0x000fe20000000000 */
[----:B------:R-:W-:Y:S01]  /*05f0*/  FADD R22, R41, R22 ;  /* 0x0000001629167221 */ /* 0x000fe20000000000 */
[----:B--2---:R-:W-:Y:S04]  /*0600*/  STS [R5], R30 ;  /* 0x0000001e05007388 */ /* 0x004fe80000000800 */
[----:B---3--:R-:W-:Y:S04]  /*0610*/  STS [R5+0x10], R34 ;  /* 0x0000102205007388 */ /* 0x008fe80000000800 */
[----:B----4-:R-:W-:Y:S04]  /*0620*/  STS [R6], R35 ;  /* 0x0000002306007388 */ /* 0x010fe80000000800 */
[----:B-----5:R-:W-:Y:S01]  /*0630*/  STS [R6+0x10], R43 ;  /* 0x0000102b06007388 */ /* 0x020fe20000000800 */
[----:B------:R-:W-:Y:S06]  /*0640*/  BAR.SYNC.DEFER_BLOCKING 0x0 ;  /* 0x0000000000007b1d */ /* 0x000fec0000010000 */
[----:B------:R-:W-:Y:S04]  /*0650*/  LDS R33, [R3] ;  /* 0x0000000003217984 */ /* 0x000fe80000000800 */
[----:B------:R-:W0:Y:S04]  /*0660*/  LDS.128 R8, [R2+0x10] ;  /* 0x0000100002087984 */ /* 0x000e280000000c00 */
[----:B------:R-:W1:Y:S04]  /*0670*/  LDS.128 R12, [R2] ;  /* 0x00000000020c7984 */ /* 0x000e680000000c00 */
[----:B------:R-:W-:Y:S04]  /*0680*/  LDS R40, [R3+0x20] ;  /* 0x0000200003287984 */ /* 0x000fe80000000800 */
[----:B------:R-:W-:Y:S04]  /*0690*/  LDS R30, [R3+0x60] ;  /* 0x00006000031e7984 */ /* 0x000fe80000000800 */
[----:B------:R-:W-:Y:S01]  /*06a0*/  LDS R20, [R3+0x70] ;  /* 0x0000700003147984 */ /* 0x000fe20000000800 */
[----:B0-----:R-:W-:-:S04]  /*06b0*/  FMUL R31, R33, R8 ;  /* 0x00000008211f7220 */ /* 0x001fc80000400000 */
[----:B-1----:R-:W-:Y:S02]  /*06c0*/  FFMA R33, R12, R33, R31 ;  /* 0x000000210c217223 */ /* 0x002fe4000000001f */
[----:B------:R-:W0:Y:S02]  /*06d0*/  LDS R31, [R3+0x10] ;  /* 0x00001000031f7984 */ /* 0x000e240000000800 */
[----:B0-----:R-:W-:-:S04]  /*06e0*/  FMUL R8, R8, R31 ;  /* 0x0000001f08087220 */ /* 0x001fc80000400000 */
[----:B------:R-:W-:Y:S02]  /*06f0*/  FFMA R12, R12, R31, R8 ;  /* 0x0000001f0c0c7223 */ /* 0x000fe40000000008 */
[----:B------:R-:W0:Y:S01]  /*0700*/  LDS R8, [R3+0x30] ;  /* 0x0000300003087984 */ /* 0x000e220000000800 */
[----:B------:R-:W-:-:S04]  /*0710*/  FMUL R31, R40, R9 ;  /* 0x00000009281f7220 */ /* 0x000fc80000400000 */
[----:B------:R-:W-:Y:S02]  /*0720*/  FFMA R40, R40, R13, R31 ;  /* 0x0000000d28287223 */ /* 0x000fe4000000001f */
[----:B------:R-:W1:Y:S01]  /*0730*/  LDS R31, [R3+0x40] ;  /* 0x00004000031f7984 */ /* 0x000e620000000800 */
[----:B0-----:R-:W-:-:S03]  /*0740*/  FMUL R35, R8, R9 ;  /* 0x0000000908237220 */ /* 0x001fc60000400000 */
[----:B------:R-:W0:Y:S01]  /*0750*/  LDS R9, [R3+0x50] ;  /* 0x0000500003097984 */ /* 0x000e220000000800 */
[----:B------:R-:W-:Y:S01]  /*0760*/  BAR.SYNC.DEFER_BLOCKING 0x0 ;  /* 0x0000000000007b1d */ /* 0x000fe20000010000 */
[----:B------:R-:W-:Y:S01]  /*0770*/  FFMA R35, R8, R13, R35 ;  /* 0x0000000d08237223 */ /* 0x000fe20000000023 */
[----:B-1----:R-:W-:-:S04]  /*0780*/  FMUL R8, R31, R10 ;  /* 0x0000000a1f087220 */ /* 0x002fc80000400000 */
[----:B------:R-:W-:Y:S01]  /*0790*/  FFMA R31, R31, R14, R8 ;  /* 0x0000000e1f1f7223 */ /* 0x000fe20000000008 */
[----:B------:R-:W-:Y:S02]  /*07a0*/  FADD R13, R39, R28 ;  /* 0x0000001c270d7221 */ /* 0x000fe40000000000 */
[----:B------:R-:W2:Y:S04]  /*07b0*/  LDG.E R28, desc[UR8][R36.64+0x20] ;  /* 0x00002008241c7981 */ /* 0x000ea8000c1e1900 */
[----:B------:R-:W3:Y:S01]  /*07c0*/  LDG.E R34, desc[UR8][R36.64+0x30] ;  /* 0x0000300824227981 */ /* 0x000ee2000c1e1900 */
[----:B0-----:R-:W-:-:S04]  /*07d0*/  FMUL R24, R9, R10 ;  /* 0x0000000a09187220 */ /* 0x001fc80000400000 */
[----:B------:R-:W-:Y:S01]  /*07e0*/  FFMA R24, R9, R14, R24 ;  /* 0x0000000e09187223 */ /* 0x000fe20000000018 */
[----:B------:R-:W-:-:S04]  /*07f0*/  FMUL R9, R30, R11 ;  /* 0x0000000b1e097220 */ /* 0x000fc80000400000 */
[----:B------:R-:W-:Y:S01]  /*0800*/  FFMA R30, R30, R15, R9 ;  /* 0x0000000f1e1e7223 */ /* 0x000fe20000000009 */
[----:B------:R-:W-:-:S05]  /*0810*/  IMAD.WIDE.U32 R8, R21, 0x4, R26 ;  /* 0x0000000415087825 */ /* 0x000fca00078e001a */
[----:B------:R-:W4:Y:S04]  /*0820*/  LDG.E R39, desc[UR8][R8.64] ;  /* 0x0000000808277981 */ /* 0x000f28000c1e1900 */
[----:B------:R-:W5:Y:S01]  /*0830*/  LDG.E R41, desc[UR8][R8.64+0x10] ;  /* 0x0000100808297981 */ /* 0x000f62000c1e1900 */
[----:B------:R-:W-:Y:S01]  /*0840*/  FMUL R11, R20, R11 ;  /* 0x0000000b140b7220 */ /* 0x000fe20000400000 */
[----:B------:R-:W-:Y:S01]  /*0850*/  FADD R22, R22, R29 ;  /* 0x0000001d16167221 */ /* 0x000fe20000000000 */
[----:B------:R-:W-:Y:S02]  /*0860*/  FADD R13, R13, R32 ;  /* 0x000000200d0d7221 */ /* 0x000fe40000000000 */
[----:B------:R-:W-:Y:S01]  /*0870*/  FFMA R20, R20, R15, R11 ;  /* 0x0000000f14147223 */ /* 0x000fe2000000000b */
[----:B------:R-:W-:Y:S01]  /*0880*/  FADD R33, R22, R33 ;  /* 0x0000002116217221 */ /* 0x000fe20000000000 */
[----:B------:R-:W-:-:S03]  /*0890*/  FADD R22, R13, R12 ;  /* 0x0000000c0d167221 */ /* 0x000fc60000000000 */
[----:B------:R-:W-:Y:S01]  /*08a0*/  FADD R40, R33, R40 ;  /* 0x0000002821287221 */ /* 0x000fe20000000000 */
[----:B------:R-:W-:Y:S01]  /*08b0*/  FADD R35, R22, R35 ;  /* 0x0000002316237221 */ /* 0x000fe20000000000 */
[----:B------:R-:W-:Y:S01]  /*08c0*/  IMAD.WIDE.U32 R26, R23, 0x4, R26 ;  /* 0x00000004171a7825 */ /* 0x000fe200078e001a */
        /* <DEDUP_REMOVED lines=8> */
[----:B------:R-:W2:Y:S04]  /*0950*/  LDS R28, [R3+0x20] ;  /* 0x00002000031c7984 */ /* 0x000ea80000000800 */
[----:B------:R-:W3:Y:S04]  /*0960*/  LDS R32, [R3+0x30] ;  /* 0x0000300003207984 */ /* 0x000ee80000000800 */
[----:B------:R-:W-:Y:S01]  /*0970*/  LDS R34, [R3+0x60] ;  /* 0x0000600003227984 */ /* 0x000fe20000000800 */
[----:B0-----:R-:W-:-:S04]  /*0980*/  FMUL R33, R29, R8 ;  /* 0x000000081d217220 */ /* 0x001fc80000400000 */
[----:B-1----:R-:W-:Y:S02]  /*0990*/  FFMA R22, R12, R29, R33 ;  /* 0x0000001d0c167223 */ /* 0x002fe40000000021 */
[----:B------:R-:W0:Y:S01]  /*09a0*/  LDS R29, [R3+0x10] ;  /* 0x00001000031d7984 */ /* 0x000e220000000800 */
[----:B--2---:R-:W-:-:S04]  /*09b0*/  FMUL R33, R28, R9 ;  /* 0x000000091c217220 */ /* 0x004fc80000400000 */
[----:B------:R-:W-:Y:S02]  /*09c0*/  FFMA R28, R28, R13, R33 ;  /* 0x0000000d1c1c7223 */ /* 0x000fe40000000021 */
[----:B------:R-:W1:Y:S01]  /*09d0*/  LDS R33, [R3+0x40] ;  /* 0x0000400003217984 */ /* 0x000e620000000800 */
[----:B---3--:R-:W-:-:S04]  /*09e0*/  FMUL R9, R32, R9 ;  /* 0x0000000920097220 */ /* 0x008fc80000400000 */
[----:B------:R-:W-:Y:S02]  /*09f0*/  FFMA R32, R32, R13, R9 ;  /* 0x0000000d20207223 */ /* 0x000fe40000000009 */
[----:B------:R-:W2:Y:S01]  /*0a00*/  LDS R9, [R3+0x50] ;  /* 0x0000500003097984 */ /* 0x000ea20000000800 */
[----:B0-----:R-:W-:-:S04]  /*0a10*/  FMUL R8, R8, R29 ;  /* 0x0000001d08087220 */ /* 0x001fc80000400000 */
[----:B------:R-:W-:Y:S01]  /*0a20*/  FFMA R29, R12, R29, R8 ;  /* 0x0000001d0c1d7223 */ /* 0x000fe20000000008 */
[----:B-1----:R-:W-:-:S04]  /*0a30*/  FMUL R8, R33, R10 ;  /* 0x0000000a21087220 */ /* 0x002fc80000400000 */
[----:B------:R-:W-:Y:S02]  /*0a40*/  FFMA R33, R33, R14, R8 ;  /* 0x0000000e21217223 */ /* 0x000fe40000000008 */
[----:B------:R-:W0:Y:S01]  /*0a50*/  LDS R8, [R3+0x70] ;  /* 0x0000700003087984 */ /* 0x000e220000000800 */
[----:B------:R-:W-:Y:S06]  /*0a60*/  BAR.SYNC.DEFER_BLOCKING 0x0 ;  /* 0x0000000000007b1d */ /* 0x000fec0000010000 */
[----:B------:R-:W3:Y:S04]  /*0a70*/  LDG.E R42, desc[UR8][R36.64+0x30] ;  /* 0x00003008242a7981 */ /* 0x000ee8000c1e1900 */
[----:B------:R1:W4:Y:S04]  /*0a80*/  LDG.E R44, desc[UR8][R36.64+0x40] ;  /* 0x00004008242c7981 */ /* 0x000328000c1e1900 */
[----:B------:R-:W5:Y:S04]  /*0a90*/  LDG.E R41, desc[UR8][R26.64] ;  /* 0x000000081a297981 */ /* 0x000f68000c1e1900 */
[----:B------:R-:W5:Y:S01]  /*0aa0*/  LDG.E R43, desc[UR8][R26.64+0x10] ;  /* 0x000010081a2b7981 */ /* 0x000f62000c1e1900 */
[----:B--2---:R-:W-:Y:S01]  /*0ab0*/  FMUL R38, R9, R10 ;  /* 0x0000000a09267220 */ /* 0x004fe20000400000 */
[----:B0-----:R-:W-:-:S03]  /*0ac0*/  FMUL R39, R8, R11 ;  /* 0x0000000b08277220 */ /* 0x001fc60000400000 */
[----:B------:R-:W-:Y:S01]  /*0ad0*/  FFMA R38, R9, R14, R38 ;  /* 0x0000000e09267223 */ /* 0x000fe20000000026 */
[----:B------:R-:W-:Y:S01]  /*0ae0*/  FMUL R9, R34, R11 ;  /* 0x0000000b22097220 */ /* 0x000fe20000400000 */
[----:B------:R-:W-:Y:S01]  /*0af0*/  FADD R35, R35, R24 ;  /* 0x0000001823237221 */ /* 0x000fe20000000000 */
[----:B------:R-:W-:Y:S01]  /*0b00*/  FADD R13, R40, R31 ;  /* 0x0000001f280d7221 */ /* 0x000fe20000000000 */
[-C--:B------:R-:W-:Y:S01]  /*0b10*/  FFMA R39, R8, R15.reuse, R39 ;  /* 0x0000000f08277223 */ /* 0x080fe20000000027 */
[----:B------:R-:W-:Y:S01]  /*0b20*/  FFMA R34, R34, R15, R9 ;  /* 0x0000000f22227223 */ /* 0x000fe20000000009 */
[----:B------:R-:W-:Y:S01]  /*0b30*/  FADD R20, R35, R20 ;  /* 0x0000001423147221 */ /* 0x000fe20000000000 */
[----:B-1----:R-:W-:-:S03]  /*0b40*/  FADD R37, R13, R30 ;  /* 0x0000001e0d257221 */ /* 0x002fc60000000000 */
[----:B------:R-:W-:Y:S01]  /*0b50*/  FADD R29, R20, R29 ;  /* 0x0000001d141d7221 */ /* 0x000fe20000000000 */
[----:B------:R-:W-:-:S03]  /*0b60*/  FADD R37, R37, R22 ;  /* 0x0000001625257221 */ /* 0x000fc60000000000 */
[----:B------:R-:W-:-:S04]  /*0b70*/  FADD R29, R29, R32 ;  /* 0x000000201d1d7221 */ /* 0x000fc80000000000 */
[----:B------:R-:W-:Y:S01]  /*0b80*/  FADD R38, R29, R38 ;  /* 0x000000261d267221 */ /* 0x000fe20000000000 */
[----:B------:R-:W-:Y:S01]  /*0b90*/  FADD R28, R37, R28 ;  /* 0x0000001c251c7221 */ /* 0x000fe20000000000 */
[----:B------:R-:W-:-:S03]  /*0ba0*/  IADD3 R18, PT, PT, R18, 0x4, RZ ;  /* 0x0000000412127810 */ /* 0x000fc60007ffe0ff */
[----:B------:R-:W-:Y:S01]  /*0bb0*/  FADD R33, R28, R33 ;  /* 0x000000211c217221 */ /* 0x000fe20000000000 */
[----:B------:R-:W-:Y:S01]  /*0bc0*/  FADD R39, R38, R39 ;  /* 0x0000002726277221 */ /* 0x000fe20000000000 */
[----:B------:R-:W-:Y:S02]  /*0bd0*/  ISETP.NE.AND P0, PT, R18, RZ, PT ;  /* 0x000000ff1200720c */ /* 0x000fe40003f05270 */
[----:B------:R-:W-:Y:S01]  /*0be0*/  FADD R34, R33, R34 ;  /* 0x0000002221227221 */ /* 0x000fe20000000000 */
[----:B------:R-:W-:Y:S02]  /*0bf0*/  IADD3 R16, PT, PT, R16, 0x10, RZ ;  /* 0x0000001010107810 */ /* 0x000fe40007ffe0ff */
[C---:B------:R-:W-:Y:S02]  /*0c00*/  LEA R23, R0.reuse, R23, 0x4 ;  /* 0x0000001700177211 */ /* 0x040fe400078e20ff */
[C---:B------:R-:W-:Y:S02]  /*0c10*/  LEA R21, R0.reuse, R21, 0x4 ;  /* 0x0000001500157211 */ /* 0x040fe400078e20ff */
[----:B------:R-:W-:-:S02]  /*0c20*/  LEA R19, R0, R19, 0x4 ;  /* 0x0000001300137211 */ /* 0x000fc400078e20ff */
[----:B------:R-:W-:Y:S01]  /*0c30*/  LEA R17, R0, R17, 0x4 ;  /* 0x0000001100117211 */ /* 0x000fe200078e20ff */
[----:B---3--:R-:W-:Y:S04]  /*0c40*/  STS [R5], R42 ;  /* 0x0000002a05007388 */ /* 0x008fe80000000800 */
[----:B----4-:R-:W-:Y:S04]  /*0c50*/  STS [R5+0x10], R44 ;  /* 0x0000102c05007388 */ /* 0x010fe80000000800 */
[----:B-----5:R-:W-:Y:S04]  /*0c60*/  STS [R6], R41 ;  /* 0x0000002906007388 */ /* 0x020fe80000000800 */
[----:B------:R-:W-:Y:S01]  /*0c70*/  STS [R6+0x10], R43 ;  /* 0x0000102b06007388 */ /* 0x000fe20000000800 */
[----:B------:R-:W-:Y:S06]  /*0c80*/  BAR.SYNC.DEFER_BLOCKING 0x0 ;  /* 0x0000000000007b1d */ /* 0x000fec0000010000 */
[----:B------:R-:W-:Y:S04]  /*0c90*/  LDS R31, [R3] ;  /* 0x00000000031f7984 */ /* 0x000fe80000000800 */
[----:B------:R-:W0:Y:S04]  /*0ca0*/  LDS.128 R8, [R2+0x10] ;  /* 0x0000100002087984 */ /* 0x000e280000000c00 */
[----:B------:R-:W1:Y:S04]  /*0cb0*/  LDS.128 R12, [R2] ;  /* 0x00000000020c7984 */ /* 0x000e680000000c00 */
[----:B------:R-:W2:Y:S04]  /*0cc0*/  LDS R27, [R3+0x10] ;  /* 0x00001000031b7984 */ /* 0x000ea80000000800 */
[----:B------:R-:W3:Y:S04]  /*0cd0*/  LDS R22, [R3+0x20] ;  /* 0x0000200003167984 */ /* 0x000ee80000000800 */
[----:B------:R-:W4:Y:S04]  /*0ce0*/  LDS R20, [R3+0x30] ;  /* 0x0000300003147984 */ /* 0x000f280000000800 */
[----:B------:R-:W5:Y:S04]  /*0cf0*/  LDS R35, [R3+0x40] ;  /* 0x0000400003237984 */ /* 0x000f680000000800 */
[----:B------:R-:W5:Y:S04]  /*0d00*/  LDS R29, [R3+0x50] ;  /* 0x00005000031d7984 */ /* 0x000f680000000800 */
[----:B------:R-:W5:Y:S04]  /*0d10*/  LDS R26, [R3+0x60] ;  /* 0x00006000031a7984 */ /* 0x000f680000000800 */
[----:B------:R-:W5:Y:S01]  /*0d20*/  LDS R24, [R3+0x70] ;  /* 0x0000700003187984 */ /* 0x000f620000000800 */
[----:B0-----:R-:W-:-:S04]  /*0d30*/  FMUL R37, R31, R8 ;  /* 0x000000081f257220 */ /* 0x001fc80000400000 */
[----:B-1----:R-:W-:Y:S01]  /*0d40*/  FFMA R31, R12, R31, R37 ;  /* 0x0000001f0c1f7223 */ /* 0x002fe20000000025 */
[----:B--2---:R-:W-:-:S04]  /*0d50*/  FMUL R37, R8, R27 ;  /* 0x0000001b08257220 */ /* 0x004fc80000400000 */
[----:B------:R-:W-:Y:S01]  /*0d60*/  FFMA R12, R12, R27, R37 ;  /* 0x0000001b0c0c7223 */ /* 0x000fe20000000025 */
[-C--:B---3--:R-:W-:Y:S01]  /*0d70*/  FMUL R27, R22, R9.reuse ;  /* 0x00000009161b7220 */ /* 0x088fe20000400000 */
[----:B----4-:R-:W-:Y:S01]  /*0d80*/  FMUL R9, R20, R9 ;  /* 0x0000000914097220 */ /* 0x010fe20000400000 */
[----:B------:R-:W-:Y:S02]  /*0d90*/  FADD R31, R34, R31 ;  /* 0x0000001f221f7221 */ /* 0x000fe40000000000 */
[-C--:B------:R-:W-:Y:S01]  /*0da0*/  FFMA R22, R22, R13.reuse, R27 ;  /* 0x0000000d16167223 */ /* 0x080fe2000000001b */
[----:B------:R-:W-:Y:S01]  /*0db0*/  FADD R12, R39, R12 ;  /* 0x0000000c270c7221 */ /* 0x000fe20000000000 */
[-C--:B-----5:R-:W-:Y:S01]  /*0dc0*/  FMUL R8, R35, R10.reuse ;  /* 0x0000000a23087220 */ /* 0x0a0fe20000400000 */
[----:B------:R-:W-:Y:S01]  /*0dd0*/  FFMA R9, R20, R13, R9 ;  /* 0x0000000d14097223 */ /* 0x000fe20000000009 */
[----:B------:R-:W-:Y:S01]  /*0de0*/  FMUL R10, R29, R10 ;  /* 0x0000000a1d0a7220 */ /* 0x000fe20000400000 */
[----:B------:R-:W-:-:S02]  /*0df0*/  FADD R22, R31, R22 ;  /* 0x000000161f167221 */ /* 0x000fc40000000000 */
[----:B------:R-:W-:Y:S01]  /*0e00*/  FADD R9, R12, R9 ;  /* 0x000000090c097221 */ /* 0x000fe20000000000 */
[-C--:B------:R-:W-:Y:S01]  /*0e10*/  FFMA R35, R35, R14.reuse, R8 ;  /* 0x0000000e23237223 */ /* 0x080fe20000000008 */
[-C--:B------:R-:W-:Y:S01]  /*0e20*/  FMUL R13, R26, R11.reuse ;  /* 0x0000000b1a0d7220 */ /* 0x080fe20000400000 */
[----:B------:R-:W-:Y:S01]  /*0e30*/  FFMA R10, R29, R14, R10 ;  /* 0x0000000e1d0a7223 */ /* 0x000fe2000000000a */
[----:B------:R-:W-:Y:S01]  /*0e40*/  FMUL R11, R24, R11 ;  /* 0x0000000b180b7220 */ /* 0x000fe20000400000 */
[----:B------:R-:W-:Y:S02]  /*0e50*/  FADD R22, R22, R35 ;  /* 0x0000002316167221 */ /* 0x000fe40000000000 */
[----:B------:R-:W-:Y:S01]  /*0e60*/  FADD R9, R9, R10 ;  /* 0x0000000a09097221 */ /* 0x000fe20000000000 */
[-C--:B------:R-:W-:Y:S01]  /*0e70*/  FFMA R13, R26, R15.reuse, R13 ;  /* 0x0000000f1a0d7223 */ /* 0x080fe2000000000d */
[----:B------:R-:W-:-:S03]  /*0e80*/  FFMA R24, R24, R15, R11 ;  /* 0x0000000f18187223 */ /* 0x000fc6000000000b */
[----:B------:R-:W-:Y:S01]  /*0e90*/  FADD R20, R22, R13 ;  /* 0x0000000d16147221 */ /* 0x000fe20000000000 */
[----:B------:R-:W-:Y:S01]  /*0ea0*/  FADD R24, R9, R24 ;  /* 0x0000001809187221 */ /* 0x000fe20000000000 */
[----:B------:R-:W-:Y:S06]  /*0eb0*/  BAR.SYNC.DEFER_BLOCKING 0x0 ;  /* 0x0000000000007b1d */ /* 0x000fec0000010000 */
[----:B------:R-:W-:Y:S05]  /*0ec0*/  @P0 BRA `(.L_x_2) ;  /* 0xfffffff400040947 */ /* 0x000fea000383ffff */
.L_x_1:
[----:B------:R-:W-:-:S04]  /*0ed0*/  SHF.R.S32.HI R9, RZ, 0x1f, R0 ;  /* 0x0000001fff097819 */ /* 0x000fc80000011400 */
[----:B------:R-:W-:-:S04]  /*0ee0*/  LEA.HI R9, R9, R0, RZ, 0x3 ;  /* 0x0000000009097211 */ /* 0x000fc800078f18ff */
[----:B------:R-:W-:-:S04]  /*0ef0*/  SHF.R.S32.HI R9, RZ, 0x3, R9 ;  /* 0x00000003ff097819 */ /* 0x000fc80000011409 */
[----:B------:R-:W-:-:S13]  /*0f00*/  LOP3.LUT P0, R10, R9, 0x3, RZ, 0xc0, !PT ;  /* 0x00000003090a7812 */ /* 0x000fda000780c0ff */
[----:B------:R-:W-:Y:S05]  /*0f10*/  @!P0 BRA `(.L_x_0) ;  /* 0x0000000800788947 */ /* 0x000fea0003800000 */
[----:B------:R-:W0:Y:S01]  /*0f20*/  S2R R27, SR_TID.X ;  /* 0x00000000001b7919 */ /* 0x000e220000002100 */
[----:B------:R-:W-:Y:S02]  /*0f30*/  ISETP.NE.AND P0, PT, R10, 0x1, PT ;  /* 0x000000010a00780c */ /* 0x000fe40003f05270 */
[----:B------:R-:W-:Y:S01]  /*0f40*/  LOP3.LUT R8, R9, 0x1, RZ, 0xc0, !PT ;  /* 0x0000000109087812 */ /* 0x000fe200078ec0ff */
[----:B------:R-:W1:Y:S03]  /*0f50*/  S2R R29, SR_TID.Y ;  /* 0x00000000001d7919 */ /* 0x000e660000002200 */
[----:B------:R-:W-:Y:S01]  /*0f60*/  ISETP.NE.U32.AND P1, PT, R8, 0x1, PT ;  /* 0x000000010800780c */ /* 0x000fe20003f25070 */
[----:B0-----:R-:W-:-:S06]  /*0f70*/  IMAD R27, R25, R0, R27 ;  /* 0x00000000191b7224 */ /* 0x001fcc00078e021b */
[----:B------:R-:W-:Y:S06]  /*0f80*/  @!P0 BRA `(.L_x_3) ;  /* 0x00000004008c8947 */ /* 0x000fec0003800000 */
[----:B------:R-:W0:Y:S01]  /*0f90*/  LDC.64 R16, c[0x0][0x380] ;  /* 0x0000e000ff107b82 */ /* 0x000e220000000a00 */
[C---:B-1----:R-:W-:Y:S02]  /*0fa0*/  LEA R11, R4.reuse, R29, 0x2 ;  /* 0x0000001d040b7211 */ /* 0x042fe400078e10ff */
[----:B------:R-:W-:-:S03]  /*0fb0*/  LEA R9, R4, R27, 0x2 ;  /* 0x0000001b04097211 */ /* 0x000fc600078e10ff */
[----:B------:R-:W-:Y:S02]  /*0fc0*/  IMAD R13, R11, R0, R7 ;  /* 0x000000000b0d7224 */ /* 0x000fe400078e0207 */
[----:B------:R-:W1:Y:S01]  /*0fd0*/  LDC.64 R18, c[0x0][0x388] ;  /* 0x0000e200ff127b82 */ /* 0x000e620000000a00 */
[----:B0-----:R-:W-:-:S05]  /*0fe0*/  IMAD.WIDE R16, R9, 0x4, R16 ;  /* 0x0000000409107825 */ /* 0x001fca00078e0210 */
[----:B------:R-:W2:Y:S01]  /*0ff0*/  LDG.E R10, desc[UR8][R16.64] ;  /* 0x00000008100a7981 */ /* 0x000ea2000c1e1900 */
[----:B-1----:R-:W-:-:S03]  /*1000*/  IMAD.WIDE.U32 R8, R13, 0x4, R18 ;  /* 0x000000040d087825 */ /* 0x002fc600078e0012 */
[----:B------:R-:W3:Y:S04]  /*1010*/  LDG.E R12, desc[UR8][R16.64+0x10] ;  /* 0x00001008100c7981 */ /* 0x000ee8000c1e1900 */
[----:B------:R-:W4:Y:S04]  /*1020*/  LDG.E R13, desc[UR8][R8.64] ;  /* 0x00000008080d7981 */ /* 0x000f28000c1e1900 */
[----:B------:R-:W5:Y:S01]  /*1030*/  LDG.E R15, desc[UR8][R8.64+0x10] ;  /* 0x00001008080f7981 */ /* 0x000f62000c1e1900 */
[----:B------:R-:W-:-:S05]  /*1040*/  IADD3 R11, PT, PT, R11, 0x4, RZ ;  /* 0x000000040b0b7810 */ /* 0x000fca0007ffe0ff */
[----:B------:R-:W-:-:S04]  /*1050*/  IMAD R11, R11, R0, R7 ;  /* 0x000000000b0b7224 */ /* 0x000fc800078e0207 */
[----:B------:R-:W-:Y:S01]  /*1060*/  IMAD.WIDE.U32 R18, R11, 0x4, R18 ;  /* 0x000000040b127825 */ /* 0x000fe200078e0012 */
[----:B--2---:R-:W-:Y:S04]  /*1070*/  STS [R5], R10 ;  /* 0x0000000a05007388 */ /* 0x004fe80000000800 */
[----:B---3--:R-:W-:Y:S04]  /*1080*/  STS [R5+0x10], R12 ;  /* 0x0000100c05007388 */ /* 0x008fe80000000800 */
[----:B----4-:R-:W-:Y:S04]  /*1090*/  STS [R6], R13 ;  /* 0x0000000d06007388 */ /* 0x010fe80000000800 */
[----:B-----5:R-:W-:Y:S01]  /*10a0*/  STS [R6+0x10], R15 ;  /* 0x0000100f06007388 */ /* 0x020fe20000000800 */
[----:B------:R-:W-:Y:S06]  /*10b0*/  BAR.SYNC.DEFER_BLOCKING 0x0 ;  /* 0x0000000000007b1d */ /* 0x000fec0000010000 */
[----:B------:R-:W-:Y:S04]  /*10c0*/  LDS R35, [R3] ;  /* 0x0000000003237984 */ /* 0x000fe80000000800 */
[----:B------:R-:W-:Y:S04]  /*10d0*/  LDS R31, [R3+0x10] ;  /* 0x00001000031f7984 */ /* 0x000fe80000000800 */
[----:B------:R-:W-:Y:S04]  /*10e0*/  LDS R32, [R3+0x20] ;  /* 0x0000200003207984 */ /* 0x000fe80000000800 */
[----:B------:R-:W-:Y:S04]  /*10f0*/  LDS R30, [R3+0x30] ;  /* 0x00003000031e7984 */ /* 0x000fe80000000800 */
[----:B------:R-:W-:Y:S04]  /*1100*/  LDS R21, [R3+0x40] ;  /* 0x0000400003157984 */ /* 0x000fe80000000800 */
[----:B------:R-:W-:Y:S04]  /*1110*/  LDS R23, [R3+0x50] ;  /* 0x0000500003177984 */ /* 0x000fe80000000800 */
[----:B------:R-:W-:Y:S04]  /*1120*/  LDS R28, [R3+0x60] ;  /* 0x00006000031c7984 */ /* 0x000fe80000000800 */
[----:B------:R-:W-:Y:S04]  /*1130*/  LDS R26, [R3+0x70] ;  /* 0x00007000031a7984 */ /* 0x000fe80000000800 */
[----:B------:R-:W-:Y:S04]  /*1140*/  LDS.128 R8, [R2] ;  /* 0x0000000002087984 */ /* 0x000fe80000000c00 */
[----:B------:R-:W0:Y:S01]  /*1150*/  LDS.128 R12, [R2+0x10] ;  /* 0x00001000020c7984 */ /* 0x000e220000000c00 */
[----:B------:R-:W-:Y:S06]  /*1160*/  BAR.SYNC.DEFER_BLOCKING 0x0 ;  /* 0x0000000000007b1d */ /* 0x000fec0000010000 */
[----:B------:R-:W2:Y:S04]  /*1170*/  LDG.E R22, desc[UR8][R16.64+0x10] ;  /* 0x0000100810167981 */ /* 0x000ea8000c1e1900 */
[----:B------:R-:W3:Y:S04]  /*1180*/  LDG.E R34, desc[UR8][R16.64+0x20] ;  /* 0x0000200810227981 */ /* 0x000ee8000c1e1900 */
[----:B------:R-:W4:Y:S04]  /*1190*/  LDG.E R33, desc[UR8][R18.64] ;  /* 0x0000000812217981 */ /* 0x000f28000c1e1900 */
[----:B------:R-:W5:Y:S01]  /*11a0*/  LDG.E R39, desc[UR8][R18.64+0x10] ;  /* 0x0000100812277981 */ /* 0x000f62000c1e1900 */
[----:B0-----:R-:W-:Y:S01]  /*11b0*/  FMUL R37, R35, R12 ;  /* 0x0000000c23257220 */ /* 0x001fe20000400000 */
[----:B------:R-:W-:-:S03]  /*11c0*/  FMUL R12, R12, R31 ;  /* 0x0000001f0c0c7220 */ /* 0x000fc60000400000 */
[C---:B------:R-:W-:Y:S01]  /*11d0*/  FFMA R37, R8.reuse, R35, R37 ;  /* 0x0000002308257223 */ /* 0x040fe20000000025 */
[----:B------:R-:W-:Y:S01]  /*11e0*/  FFMA R31, R8, R31, R12 ;  /* 0x0000001f081f7223 */ /* 0x000fe2000000000c */
[-C--:B------:R-:W-:Y:S01]  /*11f0*/  FMUL R35, R32, R13.reuse ;  /* 0x0000000d20237220 */ /* 0x080fe20000400000 */
[-C--:B------:R-:W-:Y:S01]  /*1200*/  FMUL R12, R21, R14.reuse ;  /* 0x0000000e150c7220 */ /* 0x080fe20000400000 */
[----:B------:R-:W-:Y:S01]  /*1210*/  FMUL R41, R30, R13 ;  /* 0x0000000d1e297220 */ /* 0x000fe20000400000 */
[----:B------:R-:W-:Y:S01]  /*1220*/  FADD R8, R20, R37 ;  /* 0x0000002514087221 */ /* 0x000fe20000000000 */
[----:B------:R-:W-:Y:S01]  /*1230*/  FMUL R14, R23, R14 ;  /* 0x0000000e170e7220 */ /* 0x000fe20000400000 */
[-C--:B------:R-:W-:Y:S01]  /*1240*/  FFMA R13, R32, R9.reuse, R35 ;  /* 0x00000009200d7223 */ /* 0x080fe20000000023 */
[-C--:B------:R-:W-:Y:S01]  /*1250*/  FFMA R12, R21, R10.reuse, R12 ;  /* 0x0000000a150c7223 */ /* 0x080fe2000000000c */
[----:B------:R-:W-:Y:S01]  /*1260*/  FFMA R9, R30, R9, R41 ;  /* 0x000000091e097223 */ /* 0x000fe20000000029 */
[----:B------:R-:W-:Y:S01]  /*1270*/  FFMA R10, R23, R10, R14 ;  /* 0x0000000a170a7223 */ /* 0x000fe2000000000e */
[----:B------:R-:W-:Y:S01]  /*1280*/  FADD R30, R24, R31 ;  /* 0x0000001f181e7221 */ /* 0x000fe20000000000 */
[----:B------:R-:W-:-:S04]  /*1290*/  FADD R13, R8, R13 ;  /* 0x0000000d080d7221 */ /* 0x000fc80000000000 */
[----:B------:R-:W-:Y:S01]  /*12a0*/  FADD R13, R13, R12 ;  /* 0x0000000c0d0d7221 */ /* 0x000fe20000000000 */
[----:B------:R-:W-:Y:S01]  /*12b0*/  IADD3 R4, PT, PT, R4, 0x2, RZ ;  /* 0x0000000204047810 */ /* 0x000fe20007ffe0ff */
[----:B--2---:R-:W-:Y:S04]  /*12c0*/  STS [R5], R22 ;  /* 0x0000001605007388 */ /* 0x004fe80000000800 */
[----:B---3--:R-:W-:Y:S04]  /*12d0*/  STS [R5+0x10], R34 ;  /* 0x0000102205007388 */ /* 0x008fe80000000800 */
[----:B----4-:R0:W-:Y:S04]  /*12e0*/  STS [R6], R33 ;  /* 0x0000002106007388 */ /* 0x0101e80000000800 */
[----:B-----5:R1:W-:Y:S01]  /*12f0*/  STS [R6+0x10], R39 ;  /* 0x0000102706007388 */ /* 0x0203e20000000800 */
[----:B------:R-:W-:Y:S01]  /*1300*/  BAR.SYNC.DEFER_BLOCKING 0x0 ;  /* 0x0000000000007b1d */ /* 0x000fe20000010000 */
[----:B0-----:R-:W-:Y:S01]  /*1310*/  FADD R33, R30, R9 ;  /* 0x000000091e217221 */ /* 0x001fe20000000000 */
[----:B-1----:R-:W-:-:S04]  /*1320*/  FMUL R39, R28, R15 ;  /* 0x0000000f1c277220 */ /* 0x002fc80000400000 */
[----:B------:R-:W-:Y:S04]  /*1330*/  LDS R37, [R3] ;  /* 0x0000000003257984 */ /* 0x000fe80000000800 */
[----:B------:R-:W0:Y:S04]  /*1340*/  LDS.128 R16, [R2+0x10] ;  /* 0x0000100002107984 */ /* 0x000e280000000c00 */
[----:B------:R-:W1:Y:S04]  /*1350*/  LDS.128 R20, [R2] ;  /* 0x0000000002147984 */ /* 0x000e680000000c00 */
[----:B------:R-:W2:Y:S04]  /*1360*/  LDS R35, [R3+0x10] ;  /* 0x0000100003237984 */ /* 0x000ea80000000800 */
[----:B------:R-:W3:Y:S04]  /*1370*/  LDS R24, [R3+0x20] ;  /* 0x0000200003187984 */ /* 0x000ee80000000800 */
[----:B------:R-:W4:Y:S04]  /*1380*/  LDS R14, [R3+0x30] ;  /* 0x00003000030e7984 */ /* 0x000f280000000800 */
[----:B------:R-:W5:Y:S01]  /*1390*/  LDS R9, [R3+0x40] ;  /* 0x0000400003097984 */ /* 0x000f620000000800 */
[----:B------:R-:W-:-:S03]  /*13a0*/  FFMA R30, R28, R11, R39 ;  /* 0x0000000b1c1e7223 */ /* 0x000fc60000000027 */
[----:B------:R-:W5:Y:S04]  /*13b0*/  LDS R31, [R3+0x50] ;  /* 0x00005000031f7984 */ /* 0x000f680000000800 */
[----:B------:R-:W5:Y:S04]  /*13c0*/  LDS R28, [R3+0x60] ;  /* 0x00006000031c7984 */ /* 0x000f680000000800 */
[----:B------:R-:W5:Y:S01]  /*13d0*/  LDS R8, [R3+0x70] ;  /* 0x0000700003087984 */ /* 0x000f620000000800 */
[----:B------:R-:W-:-:S04]  /*13e0*/  FMUL R15, R26, R15 ;  /* 0x0000000f1a0f7220 */ /* 0x000fc80000400000 */
[----:B------:R-:W-:Y:S01]  /*13f0*/  FFMA R15, R26, R11, R15 ;  /* 0x0000000b1a0f7223 */ /* 0x000fe2000000000f */
[----:B0-----:R-:W-:Y:S01]  /*1400*/  FMUL R11, R37, R16 ;  /* 0x00000010250b7220 */ /* 0x001fe20000400000 */
[----:B------:R-:W-:-:S03]  /*1410*/  FADD R10, R33, R10 ;  /* 0x0000000a210a7221 */ /* 0x000fc60000000000 */
[----:B-1----:R-:W-:Y:S01]  /*1420*/  FFMA R12, R20, R37, R11 ;  /* 0x00000025140c7223 */ /* 0x002fe2000000000b */
[----:B--2---:R-:W-:Y:S01]  /*1430*/  FMUL R16, R16, R35 ;  /* 0x0000002310107220 */ /* 0x004fe20000400000 */
[-C--:B---3--:R-:W-:Y:S01]  /*1440*/  FMUL R11, R24, R17.reuse ;  /* 0x00000011180b7220 */ /* 0x088fe20000400000 */
[----:B------:R-:W-:Y:S01]  /*1450*/  FADD R13, R13, R30 ;  /* 0x0000001e0d0d7221 */ /* 0x000fe20000000000 */
[----:B----4-:R-:W-:Y:S01]  /*1460*/  FMUL R17, R14, R17 ;  /* 0x000000110e117220 */ /* 0x010fe20000400000 */
[----:B------:R-:W-:Y:S01]  /*1470*/  FADD R10, R10, R15 ;  /* 0x0000000f0a0a7221 */ /* 0x000fe20000000000 */
[----:B------:R-:W-:Y:S02]  /*1480*/  FFMA R35, R20, R35, R16 ;  /* 0x0000002314237223 */ /* 0x000fe40000000010 */
[-C--:B------:R-:W-:Y:S01]  /*1490*/  FFMA R17, R14, R21.reuse, R17 ;  /* 0x000000150e117223 */ /* 0x080fe20000000011 */
[-C--:B-----5:R-:W-:Y:S01]  /*14a0*/  FMUL R14, R9, R18.reuse ;  /* 0x00000012090e7220 */ /* 0x0a0fe20000400000 */
[----:B------:R-:W-:Y:S01]  /*14b0*/  FADD R12, R13, R12 ;  /* 0x0000000c0d0c7221 */ /* 0x000fe20000000000 */
[----:B------:R-:W-:Y:S01]  /*14c0*/  FADD R10, R10, R35 ;  /* 0x000000230a0a7221 */ /* 0x000fe20000000000 */
[----:B------:R-:W-:Y:S01]  /*14d0*/  FFMA R11, R24, R21, R11 ;  /* 0x00000015180b7223 */ /* 0x000fe2000000000b */
[----:B------:R-:W-:Y:S01]  /*14e0*/  FMUL R18, R31, R18 ;  /* 0x000000121f127220 */ /* 0x000fe20000400000 */
[-C--:B------:R-:W-:Y:S01]  /*14f0*/  FFMA R14, R9, R22.reuse, R14 ;  /* 0x00000016090e7223 */ /* 0x080fe2000000000e */
[----:B------:R-:W-:Y:S01]  /*1500*/  FADD R10, R10, R17 ;  /* 0x000000110a0a7221 */ /* 0x000fe20000000000 */
[-C--:B------:R-:W-:Y:S01]  /*1510*/  FMUL R9, R28, R19.reuse ;  /* 0x000000131c097220 */ /* 0x080fe20000400000 */
[----:B------:R-:W-:Y:S01]  /*1520*/  FADD R11, R12, R11 ;  /* 0x0000000b0c0b7221 */ /* 0x000fe20000000000 */
[----:B------:R-:W-:Y:S01]  /*1530*/  FFMA R31, R31, R22, R18 ;  /* 0x000000161f1f7223 */ /* 0x000fe20000000012 */
[----:B------:R-:W-:-:S02]  /*1540*/  FMUL R19, R8, R19 ;  /* 0x0000001308137220 */ /* 0x000fc40000400000 */
[----:B------:R-:W-:Y:S01]  /*1550*/  FADD R11, R11, R14 ;  /* 0x0000000e0b0b7221 */ /* 0x000fe20000000000 */
[----:B------:R-:W-:Y:S01]  /*1560*/  FADD R10, R10, R31 ;  /* 0x0000001f0a0a7221 */ /* 0x000fe20000000000 */
[-C--:B------:R-:W-:Y:S01]  /*1570*/  FFMA R20, R28, R23.reuse, R9 ;  /* 0x000000171c147223 */ /* 0x080fe20000000009 */
[----:B------:R-:W-:-:S03]  /*1580*/  FFMA R19, R8, R23, R19 ;  /* 0x0000001708137223 */ /* 0x000fc60000000013 */
[----:B------:R-:W-:Y:S01]  /*1590*/  FADD R20, R11, R20 ;  /* 0x000000140b147221 */ /* 0x000fe20000000000 */
[----:B------:R-:W-:Y:S01]  /*15a0*/  FADD R24, R10, R19 ;  /* 0x000000130a187221 */ /* 0x000fe20000000000 */
[----:B------:R-:W-:Y:S06]  /*15b0*/  BAR.SYNC.DEFER_BLOCKING 0x0 ;  /* 0x0000000000007b1d */ /* 0x000fec0000010000 */
.L_x_3:
[----:B------:R-:W-:Y:S05]  /*15c0*/  @P1 BRA `(.L_x_0) ;  /* 0x0000000000cc1947 */ /* 0x000fea0003800000 */
        /* <DEDUP_REMOVED lines=19> */
[----:B------:R-:W2:Y:S04]  /*1700*/  LDS R22, [R3+0x20] ;  /* 0x0000200003167984 */ /* 0x000ea80000000800 */
[----:B------:R-:W3:Y:S04]  /*1710*/  LDS.128 R12, [R2] ;  /* 0x00000000020c7984 */ /* 0x000ee80000000c00 */
[----:B------:R-:W4:Y:S04]  /*1720*/  LDS R16, [R3+0x30] ;  /* 0x0000300003107984 */ /* 0x000f280000000800 */
[----:B------:R-:W5:Y:S04]  /*1730*/  LDS R29, [R3+0x40] ;  /* 0x00004000031d7984 */ /* 0x000f680000000800 */
[----:B------:R-:W5:Y:S04]  /*1740*/  LDS R31, [R3+0x50] ;  /* 0x00005000031f7984 */ /* 0x000f680000000800 */
[----:B------:R-:W5:Y:S04]  /*1750*/  LDS R4, [R3+0x60] ;  /* 0x0000600003047984 */ /* 0x000f680000000800 */
[----:B------:R5:W5:Y:S01]  /*1760*/  LDS R6, [R3+0x70] ;  /* 0x0000700003067984 */ /* 0x000b620000000800 */
[----:B0-----:R-:W-:Y:S01]  /*1770*/  FMUL R5, R23, R8 ;  /* 0x0000000817057220 */ /* 0x001fe20000400000 */
[----:B-1----:R-:W-:Y:S01]  /*1780*/  FMUL R8, R8, R27 ;  /* 0x0000001b08087220 */ /* 0x002fe20000400000 */
[----:B--2---:R-:W-:-:S02]  /*1790*/  FMUL R17, R22, R9 ;  /* 0x0000000916117220 */ /* 0x004fc40000400000 */
[C---:B---3--:R-:W-:Y:S01]  /*17a0*/  FFMA R5, R12.reuse, R23, R5 ;  /* 0x000000170c057223 */ /* 0x048fe20000000005 */
[----:B------:R-:W-:Y:S01]  /*17b0*/  FFMA R27, R12, R27, R8 ;  /* 0x0000001b0c1b7223 */ /* 0x000fe20000000008 */
[----:B----4-:R-:W-:Y:S02]  /*17c0*/  FMUL R9, R16, R9 ;  /* 0x0000000910097220 */ /* 0x010fe40000400000 */
[----:B------:R-:W-:Y:S01]  /*17d0*/  FADD R5, R20, R5 ;  /* 0x0000000514057221 */ /* 0x000fe20000000000 */
[----:B------:R-:W-:Y:S01]  /*17e0*/  FADD R27, R24, R27 ;  /* 0x0000001b181b7221 */ /* 0x000fe20000000000 */
[-C--:B------:R-:W-:Y:S01]  /*17f0*/  FFMA R22, R22, R13.reuse, R17 ;  /* 0x0000000d16167223 */ /* 0x080fe20000000011 */
        /* <DEDUP_REMOVED lines=16> */
.L_x_0:
[----:B------:R-:W0:Y:S01]  /*1900*/  LDC.64 R2, c[0x0][0x390] ;  /* 0x0000e400ff027b82 */ /* 0x000e220000000a00 */
[----:B------:R-:W-:-:S04]  /*1910*/  IMAD R7, R25, R0, R7 ;  /* 0x0000000019077224 */ /* 0x000fc800078e0207 */
[----:B0-----:R-:W-:-:S05]  /*1920*/  IMAD.WIDE R2, R7, 0x4, R2 ;  /* 0x0000000407027825 */ /* 0x001fca00078e0202 */
[----:B------:R-:W-:Y:S04]  /*1930*/  STG.E desc[UR8][R2.64], R20 ;  /* 0x0000001402007986 */ /* 0x000fe8000c101908 */
[----:B------:R-:W-:Y:S01]  /*1940*/  STG.E desc[UR8][R2.64+0x10], R24 ;  /* 0x0000101802007986 */ /* 0x000fe2000c101908 */
[----:B------:R-:W-:Y:S05]  /*1950*/  EXIT ;  /* 0x000000000000794d */ /* 0x000fea0003800000 */
.L_x_4:
[----:B------:R-:W-:-:S00]  /*1960*/  BRA `(.L_x_4) ;  /* 0xfffffffc00fc7947 */ /* 0x000fc0000383ffff */
[----:B------:R-:W-:-:S00]  /*1970*/  NOP ;  /* 0x0000000000007918 */ /* 0x000fc00000000000 */
        /* <DEDUP_REMOVED lines=8> */
.L_x_5:


//--------------------- .nv.shared._Z13matMultKernelPfS_S_i --------------------------
	.section	.nv.shared._Z13matMultKernelPfS_S_i,"aw",@nobits
	.sectionflags	@""
	.align	4
.nv.shared._Z13matMultKernelPfS_S_i:
	.zero		1280


//--------------------- .nv.shared.reserved.0     --------------------------
	.section	.nv.shared.reserved.0,"aw",@nobits
	.weak		__nv_reservedSMEM_offset_0_alias
	.size		__nv_reservedSMEM_offset_0_alias, 0, 64
	.other		__nv_reservedSMEM_offset_0_alias,@"STO_CUDA_RESERVED_SHARED STV_DEFAULT"
__nv_reservedSMEM_offset_0_alias:
	.zero		0
	.zero		64


//--------------------- .nv.constant0._Z13matMultKernelPfS_S_i --------------------------
	.section	.nv.constant0._Z13matMultKernelPfS_S_i,"a",@progbits
	.sectionflags	@""
	.align	4
.nv.constant0._Z13matMultKernelPfS_S_i:
	.zero		924


//--------------------- SYMBOLS --------------------------

	.type		.nv.reservedSmem.offset0,@object
	.size		.nv.reservedSmem.offset0,0x4
	.type		.nv.reservedSmem.cap,@object
	.size		.nv.reservedSmem.cap,0x4
